	.target	sm_90a

	.elftype	@"ET_EXEC"


//--------------------- .note.nv.tkinfo           --------------------------
	.section	.note.nv.tkinfo,"",@"SHT_NOTE"
	.sectionflags	@"SHF_NOTE_NV_TKINFO"
	.tkinfo
        /*0018*/ 	.word	0x00000002
        /*0030*/ 	.string	""
        /*0030*/ 	.string	"ptxas"
        /*0030*/ 	.string	"Cuda compilation tools, release 13.0, V13.0.88"
        /*0030*/ 	.string	"Build cuda_13.0.r13.0/compiler.36424714_0"
        /*0030*/ 	.string	"-arch sm_90a -m 64 "



//--------------------- .note.nv.cuinfo           --------------------------
	.section	.note.nv.cuinfo,"",@"SHT_NOTE"
	.sectionflags	@"SHF_NOTE_NV_CUINFO"
        /*0018*/ 	.short	0x0002
        /*001a*/ 	.short	0x005a
        /*001c*/ 	.short	0x0082
	.zero		2


//--------------------- .nv.info                  --------------------------
	.section	.nv.info,"",@"SHT_CUDA_INFO"
	.align	4


	//----- nvinfo : EIATTR_REGCOUNT
	.align		4
        /*0000*/ 	.byte	0x04, 0x2f
        /*0002*/ 	.short	(.L_12 - .L_11)
	.align		4
.L_11:
        /*0004*/ 	.word	index@(_ZN7cutlass13device_kernelINS_4gemm6kernel13GemmUniversalIN4cute5tupleIJiiiiEEENS1_10collective13CollectiveMmaINS1_37MainloopSm90TmaGmmaWarpSpecializedFP8ILi18ENS5_IJNS4_1CILi8EEENSA_ILi1EEESC_EEENS1_35KernelTmaWarpSpecializedCooperativeEEENS5_IJNSA_ILi256EEENSA_ILi128EEENSA_ILi32EEEEEENS_12float_e4m3_tENS5_IJlSC_lEEESK_SL_NS4_8TiledMMAINS4_8MMA_AtomIJNS4_4SM904GMMA31MMA_64x128x32_F32E4M3E4M3_SS_TNILNSP_7ScaleInE1ELSR_1EEEEEENS4_6LayoutINS5_IJNSA_ILi2EEESC_SC_EEENS5_IJSC_NSA_ILi0EEESX_EEEEENS5_IJNS4_10UnderscoreES10_S10_EEEEENS4_13SM90_TMA_LOADENS4_14ComposedLayoutINS4_7SwizzleILi1ELi4ELi3EEENS4_18smem_ptr_flag_bitsILi8EEENSU_INS5_IJSB_SI_EEENS5_IJSI_SC_EEEEEEEvNS4_8identityENS4_23SM90_TMA_LOAD_MULTICASTES1C_vS1D_EENS_8epilogue10collective6detail29Sm90TmaWarpSpecializedAdapterINS1H_15DefaultEpilogueISK_SL_SL_NS1G_6thread17LinearCombinationISK_Li1EffLNS1L_9ScaleType4KindE0ELNS_15FloatRoundStyleE2ESK_EENS1_15EpilogueDefaultEEEEEvvEEEEvNT_6ParamsE)
        /*0008*/ 	.word	0x000000a8


	//----- nvinfo : EIATTR_FRAME_SIZE
	.align		4
.L_12:
        /*000c*/ 	.byte	0x04, 0x11
        /*000e*/ 	.short	(.L_14 - .L_13)
	.align		4
.L_13:
        /*0010*/ 	.word	index@(_ZN7cutlass13device_kernelINS_4gemm6kernel13GemmUniversalIN4cute5tupleIJiiiiEEENS1_10collective13CollectiveMmaINS1_37MainloopSm90TmaGmmaWarpSpecializedFP8ILi18ENS5_IJNS4_1CILi8EEENSA_ILi1EEESC_EEENS1_35KernelTmaWarpSpecializedCooperativeEEENS5_IJNSA_ILi256EEENSA_ILi128EEENSA_ILi32EEEEEENS_12float_e4m3_tENS5_IJlSC_lEEESK_SL_NS4_8TiledMMAINS4_8MMA_AtomIJNS4_4SM904GMMA31MMA_64x128x32_F32E4M3E4M3_SS_TNILNSP_7ScaleInE1ELSR_1EEEEEENS4_6LayoutINS5_IJNSA_ILi2EEESC_SC_EEENS5_IJSC_NSA_ILi0EEESX_EEEEENS5_IJNS4_10UnderscoreES10_S10_EEEEENS4_13SM90_TMA_LOADENS4_14ComposedLayoutINS4_7SwizzleILi1ELi4ELi3EEENS4_18smem_ptr_flag_bitsILi8EEENSU_INS5_IJSB_SI_EEENS5_IJSI_SC_EEEEEEEvNS4_8identityENS4_23SM90_TMA_LOAD_MULTICASTES1C_vS1D_EENS_8epilogue10collective6detail29Sm90TmaWarpSpecializedAdapterINS1H_15DefaultEpilogueISK_SL_SL_NS1G_6thread17LinearCombinationISK_Li1EffLNS1L_9ScaleType4KindE0ELNS_15FloatRoundStyleE2ESK_EENS1_15EpilogueDefaultEEEEEvvEEEEvNT_6ParamsE)
        /*0014*/ 	.word	0x00000108


	//----- nvinfo : EIATTR_MIN_STACK_SIZE
	.align		4
.L_14:
        /*0018*/ 	.byte	0x04, 0x12
        /*001a*/ 	.short	(.L_16 - .L_15)
	.align		4
.L_15:
        /*001c*/ 	.word	index@(_ZN7cutlass13device_kernelINS_4gemm6kernel13GemmUniversalIN4cute5tupleIJiiiiEEENS1_10collective13CollectiveMmaINS1_37MainloopSm90TmaGmmaWarpSpecializedFP8ILi18ENS5_IJNS4_1CILi8EEENSA_ILi1EEESC_EEENS1_35KernelTmaWarpSpecializedCooperativeEEENS5_IJNSA_ILi256EEENSA_ILi128EEENSA_ILi32EEEEEENS_12float_e4m3_tENS5_IJlSC_lEEESK_SL_NS4_8TiledMMAINS4_8MMA_AtomIJNS4_4SM904GMMA31MMA_64x128x32_F32E4M3E4M3_SS_TNILNSP_7ScaleInE1ELSR_1EEEEEENS4_6LayoutINS5_IJNSA_ILi2EEESC_SC_EEENS5_IJSC_NSA_ILi0EEESX_EEEEENS5_IJNS4_10UnderscoreES10_S10_EEEEENS4_13SM90_TMA_LOADENS4_14ComposedLayoutINS4_7SwizzleILi1ELi4ELi3EEENS4_18smem_ptr_flag_bitsILi8EEENSU_INS5_IJSB_SI_EEENS5_IJSI_SC_EEEEEEEvNS4_8identityENS4_23SM90_TMA_LOAD_MULTICASTES1C_vS1D_EENS_8epilogue10collective6detail29Sm90TmaWarpSpecializedAdapterINS1H_15DefaultEpilogueISK_SL_SL_NS1G_6thread17LinearCombinationISK_Li1EffLNS1L_9ScaleType4KindE0ELNS_15FloatRoundStyleE2ESK_EENS1_15EpilogueDefaultEEEEEvvEEEEvNT_6ParamsE)
        /*0020*/ 	.word	0x00000108
.L_16:


//--------------------- .nv.compat                --------------------------
	.section	.nv.compat,"",@"SHT_CUDA_COMPAT_INFO"
	.align	4
        /*0000*/ 	.byte	0x02, 0x09, 0x01, 0x00, 0x02, 0x02, 0x04, 0x00, 0x02, 0x05, 0x05, 0x00, 0x03, 0x07, 0x01, 0x01
        /*0010*/ 	.byte	0x02, 0x03, 0x01, 0x00, 0x02, 0x06, 0x01, 0x00, 0x04, 0x0b, 0x08, 0x00, 0x00, 0x00, 0x00, 0x00
        /*0020*/ 	.byte	0x00, 0x00, 0x00, 0x00


//--------------------- .nv.info._ZN7cutlass13device_kernelINS_4gemm6kernel13GemmUniversalIN4cute5tupleIJiiiiEEENS1_10collective13CollectiveMmaINS1_37MainloopSm90TmaGmmaWarpSpecializedFP8ILi18ENS5_IJNS4_1CILi8EEENSA_ILi1EEESC_EEENS1_35KernelTmaWarpSpecializedCooperativeEEENS5_IJNSA_ILi256EEENSA_ILi128EEENSA_ILi32EEEEEENS_12float_e4m3_tENS5_IJlSC_lEEESK_SL_NS4_8TiledMMAINS4_8MMA_AtomIJNS4_4SM904GMMA31MMA_64x128x32_F32E4M3E4M3_SS_TNILNSP_7ScaleInE1ELSR_1EEEEEENS4_6LayoutINS5_IJNSA_ILi2EEESC_SC_EEENS5_IJSC_NSA_ILi0EEESX_EEEEENS5_IJNS4_10UnderscoreES10_S10_EEEEENS4_13SM90_TMA_LOADENS4_14ComposedLayoutINS4_7SwizzleILi1ELi4ELi3EEENS4_18smem_ptr_flag_bitsILi8EEENSU_INS5_IJSB_SI_EEENS5_IJSI_SC_EEEEEEEvNS4_8identityENS4_23SM90_TMA_LOAD_MULTICASTES1C_vS1D_EENS_8epilogue10collective6detail29Sm90TmaWarpSpecializedAdapterINS1H_15DefaultEpilogueISK_SL_SL_NS1G_6thread17LinearCombinationISK_Li1EffLNS1L_9ScaleType4KindE0ELNS_15FloatRoundStyleE2ESK_EENS1_15EpilogueDefaultEEEEEvvEEEEvNT_6ParamsE --------------------------
	.section	.nv.info._ZN7cutlass13device_kernelINS_4gemm6kernel13GemmUniversalIN4cute5tupleIJiiiiEEENS1_10collective13CollectiveMmaINS1_37MainloopSm90TmaGmmaWarpSpecializedFP8ILi18ENS5_IJNS4_1CILi8EEENSA_ILi1EEESC_EEENS1_35KernelTmaWarpSpecializedCooperativeEEENS5_IJNSA_ILi256EEENSA_ILi128EEENSA_ILi32EEEEEENS_12float_e4m3_tENS5_IJlSC_lEEESK_SL_NS4_8TiledMMAINS4_8MMA_AtomIJNS4_4SM904GMMA31MMA_64x128x32_F32E4M3E4M3_SS_TNILNSP_7ScaleInE1ELSR_1EEEEEENS4_6LayoutINS5_IJNSA_ILi2EEESC_SC_EEENS5_IJSC_NSA_ILi0EEESX_EEEEENS5_IJNS4_10UnderscoreES10_S10_EEEEENS4_13SM90_TMA_LOADENS4_14ComposedLayoutINS4_7SwizzleILi1ELi4ELi3EEENS4_18smem_ptr_flag_bitsILi8EEENSU_INS5_IJSB_SI_EEENS5_IJSI_SC_EEEEEEEvNS4_8identityENS4_23SM90_TMA_LOAD_MULTICASTES1C_vS1D_EENS_8epilogue10collective6detail29Sm90TmaWarpSpecializedAdapterINS1H_15DefaultEpilogueISK_SL_SL_NS1G_6thread17LinearCombinationISK_Li1EffLNS1L_9ScaleType4KindE0ELNS_15FloatRoundStyleE2ESK_EENS1_15EpilogueDefaultEEEEEvvEEEEvNT_6ParamsE,"",@"SHT_CUDA_INFO"
	.sectionflags	@""
	.align	4


	//----- nvinfo : EIATTR_CUDA_API_VERSION
	.align		4
        /*0000*/ 	.byte	0x04, 0x37
        /*0002*/ 	.short	(.L_18 - .L_17)
.L_17:
        /*0004*/ 	.word	0x00000082


	//----- nvinfo : EIATTR_KPARAM_INFO
	.align		4
.L_18:
        /*0008*/ 	.byte	0x04, 0x17
        /*000a*/ 	.short	(.L_20 - .L_19)
.L_19:
        /*000c*/ 	.word	0x00000000
        /*0010*/ 	.short	0x0000
        /*0012*/ 	.short	0x0070
        /*0014*/ 	.byte	0x00, 0xf0, 0x01, 0x10


	//----- nvinfo : EIATTR_SPARSE_MMA_MASK
	.align		4
.L_20:
        /*0018*/ 	.byte	0x03, 0x50
        /*001a*/ 	.short	0x0000


	//----- nvinfo : EIATTR_MAXREG_COUNT
	.align		4
        /*001c*/ 	.byte	0x03, 0x1b
        /*001e*/ 	.short	0x00a8


	//----- nvinfo : EIATTR_NUM_BARRIERS
	.align		4
        /*0020*/ 	.byte	0x02, 0x4c
        /*0022*/ 	.byte	0x01
	.zero		1


	//----- nvinfo : EIATTR_ANNOTATIONS
	.align		4
        /*0024*/ 	.byte	0x04, 0x55
        /*0026*/ 	.short	(.L_22 - .L_21)


	//   ....[0]....
.L_21:
        /*0028*/ 	.word	0x00000001
        /*002c*/ 	.byte	0x00, 0x08, 0x00, 0x00, 0x01, 0x00, 0x00, 0x00, 0xf0, 0x09, 0x00, 0x00, 0x01, 0x00, 0x00, 0x00
        /* <DEDUP_REMOVED lines=198> */
        /*0c9c*/ 	.byte	0x60, 0x0e, 0x01, 0x00


	//----- nvinfo : EIATTR_MERCURY_ISA_VERSION
	.align		4
.L_22:
        /*0ca0*/ 	.byte	0x03, 0x5f
        /*0ca2*/ 	.short	0x0101


	//----- nvinfo : EIATTR_INT_WARP_WIDE_INSTR_OFFSETS
	.align		4
        /*0ca4*/ 	.byte	0x04, 0x31
        /*0ca6*/ 	.short	(.L_24 - .L_23)


	//   ....[0]....
.L_23:
        /*0ca8*/ 	.word	0x00000780


	//   ....[1]....
        /*0cac*/ 	.word	0x00000790


	//   ....[2]....
        /*0cb0*/ 	.word	0x000008f0


	//----- nvinfo : EIATTR_COOP_GROUP_MASK_REGIDS
	.align		4
.L_24:
        /*0cb4*/ 	.byte	0x04, 0x29
        /*0cb6*/ 	.short	(.L_26 - .L_25)


	//   ....[0]....
.L_25:
        /*0cb8*/ 	.word	0xffffffff


	//   ....[1]....
        /*0cbc*/ 	.word	0xffffffff


	//   ....[2]....
        /*0cc0*/ 	.word	0xffffffff


	//   ....[3]....
        /*0cc4*/ 	.word	0xffffffff


	//   ....[4]....
        /*0cc8*/ 	.word	0xffffffff


	//   ....[5]....
        /*0ccc*/ 	.word	0xffffffff


	//----- nvinfo : EIATTR_COOP_GROUP_INSTR_OFFSETS
	.align		4
.L_26:
        /*0cd0*/ 	.byte	0x04, 0x28
        /*0cd2*/ 	.short	(.L_28 - .L_27)


	//   ....[0]....
.L_27:
        /*0cd4*/ 	.word	0x00000070


	//   ....[1]....
        /*0cd8*/ 	.word	0x00000080


	//   ....[2]....
        /*0cdc*/ 	.word	0x000001a0


	//   ....[3]....
        /*0ce0*/ 	.word	0x000005d0


	//   ....[4]....
        /*0ce4*/ 	.word	0x00000a30


	//   ....[5]....
        /*0ce8*/ 	.word	0x000017b0


	//----- nvinfo : EIATTR_REG_RECONFIG
	.align		4
.L_28:
        /*0cec*/ 	.byte	0x01, 0x54
	.zero		2


	//----- nvinfo : EIATTR_MBARRIER_INSTR_OFFSETS
	.align		4
        /*0cf0*/ 	.byte	0x04, 0x39
        /*0cf2*/ 	.short	(.L_30 - .L_29)


	//   ....[0]....
.L_29:
        /*0cf4*/ 	.word	0x00000360
        /*0cf8*/ 	.word	0x000000ff
        /*0cfc*/ 	.word	0x00000000
        /*0d00*/ 	.short	0x0100
        /*0d02*/ 	.byte	0x09
	.zero		1


	//   ....[1]....
        /*0d04*/ 	.word	0x00000370
        /*0d08*/ 	.word	0x000000ff
        /*0d0c*/ 	.word	0x00000090
        /*0d10*/ 	.short	0x0100
        /*0d12*/ 	.byte	0x09
	.zero		1


	//   ....[2]....
        /*0d14*/ 	.word	0x00000380
        /*0d18*/ 	.word	0x000000ff
        /*0d1c*/ 	.word	0x00000008
        /*0d20*/ 	.short	0x0100
        /*0d22*/ 	.byte	0x09
	.zero		1


	//   ....[3]....
        /*0d24*/ 	.word	0x00000390
        /*0d28*/ 	.word	0x000000ff
        /*0d2c*/ 	.word	0x00000098
        /*0d30*/ 	.short	0x0100
        /*0d32*/ 	.byte	0x09
	.zero		1


	//   ....[4]....
        /*0d34*/ 	.word	0x000003a0
        /*0d38*/ 	.word	0x000000ff
        /*0d3c*/ 	.word	0x00000010
        /*0d40*/ 	.short	0x0100
        /*0d42*/ 	.byte	0x09
	.zero		1


	//   ....[5]....
        /*0d44*/ 	.word	0x000003b0
        /*0d48*/ 	.word	0x000000ff
        /*0d4c*/ 	.word	0x000000a0
        /*0d50*/ 	.short	0x0100
        /*0d52*/ 	.byte	0x09
	.zero		1


	//   ....[6]....
        /*0d54*/ 	.word	0x000003c0
        /*0d58*/ 	.word	0x000000ff
        /*0d5c*/ 	.word	0x00000018
        /*0d60*/ 	.short	0x0100
        /*0d62*/ 	.byte	0x09
	.zero		1


	//   ....[7]....
        /*0d64*/ 	.word	0x000003d0
        /*0d68*/ 	.word	0x000000ff
        /*0d6c*/ 	.word	0x000000a8
        /*0d70*/ 	.short	0x0100
        /*0d72*/ 	.byte	0x09
	.zero		1


	//   ....[8]....
        /*0d74*/ 	.word	0x000003e0
        /*0d78*/ 	.word	0x000000ff
        /*0d7c*/ 	.word	0x00000020
        /*0d80*/ 	.short	0x0100
        /*0d82*/ 	.byte	0x09
	.zero		1


	//   ....[9]....
        /*0d84*/ 	.word	0x000003f0
        /*0d88*/ 	.word	0x000000ff
        /*0d8c*/ 	.word	0x000000b0
        /*0d90*/ 	.short	0x0100
        /*0d92*/ 	.byte	0x09
	.zero		1


	//   ....[10]....
        /*0d94*/ 	.word	0x00000400
        /*0d98*/ 	.word	0x000000ff
        /*0d9c*/ 	.word	0x00000028
        /*0da0*/ 	.short	0x0100
        /*0da2*/ 	.byte	0x09
	.zero		1


	//   ....[11]....
        /*0da4*/ 	.word	0x00000410
        /*0da8*/ 	.word	0x000000ff
        /*0dac*/ 	.word	0x000000b8
        /*0db0*/ 	.short	0x0100
        /*0db2*/ 	.byte	0x09
	.zero		1


	//   ....[12]....
        /*0db4*/ 	.word	0x00000420
        /*0db8*/ 	.word	0x000000ff
        /*0dbc*/ 	.word	0x00000030
        /*0dc0*/ 	.short	0x0100
        /*0dc2*/ 	.byte	0x09
	.zero		1


	//   ....[13]....
        /*0dc4*/ 	.word	0x00000430
        /*0dc8*/ 	.word	0x000000ff
        /*0dcc*/ 	.word	0x000000c0
        /*0dd0*/ 	.short	0x0100
        /*0dd2*/ 	.byte	0x09
	.zero		1


	//   ....[14]....
        /*0dd4*/ 	.word	0x00000440
        /*0dd8*/ 	.word	0x000000ff
        /*0ddc*/ 	.word	0x00000038
        /*0de0*/ 	.short	0x0100
        /*0de2*/ 	.byte	0x09
	.zero		1


	//   ....[15]....
        /*0de4*/ 	.word	0x00000450
        /*0de8*/ 	.word	0x000000ff
        /*0dec*/ 	.word	0x000000c8
        /*0df0*/ 	.short	0x0100
        /*0df2*/ 	.byte	0x09
	.zero		1


	//   ....[16]....
        /*0df4*/ 	.word	0x00000460
        /*0df8*/ 	.word	0x000000ff
        /*0dfc*/ 	.word	0x00000040
        /*0e00*/ 	.short	0x0100
        /*0e02*/ 	.byte	0x09
	.zero		1


	//   ....[17]....
        /*0e04*/ 	.word	0x00000470
        /*0e08*/ 	.word	0x000000ff
        /*0e0c*/ 	.word	0x000000d0
        /*0e10*/ 	.short	0x0100
        /*0e12*/ 	.byte	0x09
	.zero		1


	//   ....[18]....
        /*0e14*/ 	.word	0x00000480
        /*0e18*/ 	.word	0x000000ff
        /*0e1c*/ 	.word	0x00000048
        /*0e20*/ 	.short	0x0100
        /*0e22*/ 	.byte	0x09
	.zero		1


	//   ....[19]....
        /*0e24*/ 	.word	0x00000490
        /*0e28*/ 	.word	0x000000ff
        /*0e2c*/ 	.word	0x000000d8
        /*0e30*/ 	.short	0x0100
        /*0e32*/ 	.byte	0x09
	.zero		1


	//   ....[20]....
        /*0e34*/ 	.word	0x000004a0
        /*0e38*/ 	.word	0x000000ff
        /*0e3c*/ 	.word	0x00000050
        /*0e40*/ 	.short	0x0100
        /*0e42*/ 	.byte	0x09
	.zero		1


	//   ....[21]....
        /*0e44*/ 	.word	0x000004b0
        /*0e48*/ 	.word	0x000000ff
        /*0e4c*/ 	.word	0x000000e0
        /*0e50*/ 	.short	0x0100
        /*0e52*/ 	.byte	0x09
	.zero		1


	//   ....[22]....
        /*0e54*/ 	.word	0x000004c0
        /*0e58*/ 	.word	0x000000ff
        /*0e5c*/ 	.word	0x00000058
        /*0e60*/ 	.short	0x0100
        /*0e62*/ 	.byte	0x09
	.zero		1


	//   ....[23]....
        /*0e64*/ 	.word	0x000004d0
        /*0e68*/ 	.word	0x000000ff
        /*0e6c*/ 	.word	0x000000e8
        /*0e70*/ 	.short	0x0100
        /*0e72*/ 	.byte	0x09
	.zero		1


	//   ....[24]....
        /*0e74*/ 	.word	0x000004e0
        /*0e78*/ 	.word	0x000000ff
        /*0e7c*/ 	.word	0x00000060
        /*0e80*/ 	.short	0x0100
        /*0e82*/ 	.byte	0x09
	.zero		1


	//   ....[25]....
        /*0e84*/ 	.word	0x000004f0
        /*0e88*/ 	.word	0x000000ff
        /*0e8c*/ 	.word	0x000000f0
        /*0e90*/ 	.short	0x0100
        /*0e92*/ 	.byte	0x09
	.zero		1


	//   ....[26]....
        /*0e94*/ 	.word	0x00000500
        /*0e98*/ 	.word	0x000000ff
        /*0e9c*/ 	.word	0x00000068
        /*0ea0*/ 	.short	0x0100
        /*0ea2*/ 	.byte	0x09
	.zero		1


	//   ....[27]....
        /*0ea4*/ 	.word	0x00000510
        /*0ea8*/ 	.word	0x000000ff
        /*0eac*/ 	.word	0x000000f8
        /*0eb0*/ 	.short	0x0100
        /*0eb2*/ 	.byte	0x09
	.zero		1


	//   ....[28]....
        /*0eb4*/ 	.word	0x00000520
        /*0eb8*/ 	.word	0x000000ff
        /*0ebc*/ 	.word	0x00000070
        /*0ec0*/ 	.short	0x0100
        /*0ec2*/ 	.byte	0x09
	.zero		1


	//   ....[29]....
        /*0ec4*/ 	.word	0x00000530
        /*0ec8*/ 	.word	0x000000ff
        /*0ecc*/ 	.word	0x00000100
        /*0ed0*/ 	.short	0x0100
        /*0ed2*/ 	.byte	0x09
	.zero		1


	//   ....[30]....
        /*0ed4*/ 	.word	0x00000540
        /*0ed8*/ 	.word	0x000000ff
        /*0edc*/ 	.word	0x00000078
        /*0ee0*/ 	.short	0x0100
        /*0ee2*/ 	.byte	0x09
	.zero		1


	//   ....[31]....
        /*0ee4*/ 	.word	0x00000550
        /*0ee8*/ 	.word	0x000000ff
        /*0eec*/ 	.word	0x00000108
        /*0ef0*/ 	.short	0x0100
        /*0ef2*/ 	.byte	0x09
	.zero		1


	//   ....[32]....
        /*0ef4*/ 	.word	0x00000560
        /*0ef8*/ 	.word	0x000000ff
        /*0efc*/ 	.word	0x00000080
        /*0f00*/ 	.short	0x0100
        /*0f02*/ 	.byte	0x09
	.zero		1


	//   ....[33]....
        /*0f04*/ 	.word	0x00000570
        /*0f08*/ 	.word	0x000000ff
        /*0f0c*/ 	.word	0x00000110
        /*0f10*/ 	.short	0x0100
        /*0f12*/ 	.byte	0x09
	.zero		1


	//   ....[34]....
        /*0f14*/ 	.word	0x00000580
        /*0f18*/ 	.word	0x000000ff
        /*0f1c*/ 	.word	0x00000088
        /*0f20*/ 	.short	0x0100
        /*0f22*/ 	.byte	0x09
	.zero		1


	//   ....[35]....
        /*0f24*/ 	.word	0x00000590
        /*0f28*/ 	.word	0x000000ff
        /*0f2c*/ 	.word	0x00000118
        /*0f30*/ 	.short	0x0100
        /*0f32*/ 	.byte	0x09
	.zero		1


	//   ....[36]....
        /*0f34*/ 	.word	0x00000960
        /*0f38*/ 	.word	0x000000ff
        /*0f3c*/ 	.word	0x00000130
        /*0f40*/ 	.short	0x0100
        /*0f42*/ 	.byte	0x06
	.zero		1


	//   ....[37]....
        /*0f44*/ 	.word	0x000009d0
        /*0f48*/ 	.word	0x000000ff
        /*0f4c*/ 	.word	0x00000138
        /*0f50*/ 	.short	0x0100
        /*0f52*/ 	.byte	0x06
	.zero		1


	//   ....[38]....
        /*0f54*/ 	.word	0x00001fc0
        /*0f58*/ 	.word	0x000000ff
        /*0f5c*/ 	.word	0x00000000
        /*0f60*/ 	.short	0x010a
        /*0f62*/ 	.byte	0x07
	.zero		1


	//   ....[39]....
        /*0f64*/ 	.word	0x00002020
        /*0f68*/ 	.word	0x000000ff
        /*0f6c*/ 	.word	0x00000000
        /*0f70*/ 	.short	0x010a
        /*0f72*/ 	.byte	0x07
	.zero		1


	//   ....[40]....
        /*0f74*/ 	.word	0x000031f0
        /*0f78*/ 	.word	0x000000ff
        /*0f7c*/ 	.word	0x00000000
        /*0f80*/ 	.short	0x010a
        /*0f82*/ 	.byte	0x09
	.zero		1


	//   ....[41]....
        /*0f84*/ 	.word	0x00003230
        /*0f88*/ 	.word	0x000000ff
        /*0f8c*/ 	.word	0x00000000
        /*0f90*/ 	.short	0x010a
        /*0f92*/ 	.byte	0x09
	.zero		1


	//   ....[42]....
        /*0f94*/ 	.word	0x000042a0
        /*0f98*/ 	.word	0x000000e5
        /*0f9c*/ 	.word	0x00000000
        /*0fa0*/ 	.short	0x0101
        /*0fa2*/ 	.byte	0x3f
	.zero		1


	//   ....[43]....
        /*0fa4*/ 	.word	0x000054c0
        /*0fa8*/ 	.word	0x00000018
        /*0fac*/ 	.word	0x00000000
        /*0fb0*/ 	.short	0x0101
        /*0fb2*/ 	.byte	0x3f
	.zero		1


	//   ....[44]....
        /*0fb4*/ 	.word	0x0000f880
        /*0fb8*/ 	.word	0x0000000b
        /*0fbc*/ 	.word	0x00000090
        /*0fc0*/ 	.short	0x010a
        /*0fc2*/ 	.byte	0x3f
	.zero		1


	//   ....[45]....
        /*0fc4*/ 	.word	0x0000fc50
        /*0fc8*/ 	.word	0x00000004
        /*0fcc*/ 	.word	0x00000138
        /*0fd0*/ 	.short	0x0101
        /*0fd2*/ 	.byte	0x3f
	.zero		1


	//   ....[46]....
        /*0fd4*/ 	.word	0x000103d0
        /*0fd8*/ 	.word	0x00000007
        /*0fdc*/ 	.word	0x00000000
        /*0fe0*/ 	.short	0x010a
        /*0fe2*/ 	.byte	0x3f
	.zero		1


	//   ....[47]....
        /*0fe4*/ 	.word	0x00010450
        /*0fe8*/ 	.word	0x00000009
        /*0fec*/ 	.word	0x00000000
        /*0ff0*/ 	.short	0x010a
        /*0ff2*/ 	.byte	0x3f
	.zero		1


	//   ....[48]....
        /*0ff4*/ 	.word	0x000104e0
        /*0ff8*/ 	.word	0x00000006
        /*0ffc*/ 	.word	0x00000000
        /*1000*/ 	.short	0x010a
        /*1002*/ 	.byte	0x3f
	.zero		1


	//   ....[49]....
        /*1004*/ 	.word	0x00010570
        /*1008*/ 	.word	0x00000009
        /*100c*/ 	.word	0x00000000
        /*1010*/ 	.short	0x010a
        /*1012*/ 	.byte	0x3f
	.zero		1


	//   ....[50]....
        /*1014*/ 	.word	0x00010600
        /*1018*/ 	.word	0x00000006
        /*101c*/ 	.word	0x00000000
        /*1020*/ 	.short	0x010a
        /*1022*/ 	.byte	0x3f
	.zero		1


	//   ....[51]....
        /*1024*/ 	.word	0x00010690
        /*1028*/ 	.word	0x00000009
        /*102c*/ 	.word	0x00000000
        /*1030*/ 	.short	0x010a
        /*1032*/ 	.byte	0x3f
	.zero		1


	//   ....[52]....
        /*1034*/ 	.word	0x00010720
        /*1038*/ 	.word	0x00000006
        /*103c*/ 	.word	0x00000000
        /*1040*/ 	.short	0x010a
        /*1042*/ 	.byte	0x3f
	.zero		1


	//   ....[53]....
        /*1044*/ 	.word	0x000107b0
        /*1048*/ 	.word	0x00000009
        /*104c*/ 	.word	0x00000000
        /*1050*/ 	.short	0x010a
        /*1052*/ 	.byte	0x3f
	.zero		1


	//   ....[54]....
        /*1054*/ 	.word	0x00010840
        /*1058*/ 	.word	0x00000006
        /*105c*/ 	.word	0x00000000
        /*1060*/ 	.short	0x010a
        /*1062*/ 	.byte	0x3f
	.zero		1


	//   ....[55]....
        /*1064*/ 	.word	0x000108d0
        /*1068*/ 	.word	0x00000009
        /*106c*/ 	.word	0x00000000
        /*1070*/ 	.short	0x010a
        /*1072*/ 	.byte	0x3f
	.zero		1


	//   ....[56]....
        /*1074*/ 	.word	0x00010960
        /*1078*/ 	.word	0x00000006
        /*107c*/ 	.word	0x00000000
        /*1080*/ 	.short	0x010a
        /*1082*/ 	.byte	0x3f
	.zero		1


	//   ....[57]....
        /*1084*/ 	.word	0x000109f0
        /*1088*/ 	.word	0x00000009
        /*108c*/ 	.word	0x00000000
        /*1090*/ 	.short	0x010a
        /*1092*/ 	.byte	0x3f
	.zero		1


	//   ....[58]....
        /*1094*/ 	.word	0x00010a80
        /*1098*/ 	.word	0x00000006
        /*109c*/ 	.word	0x00000000
        /*10a0*/ 	.short	0x010a
        /*10a2*/ 	.byte	0x3f
	.zero		1


	//   ....[59]....
        /*10a4*/ 	.word	0x00010b10
        /*10a8*/ 	.word	0x00000009
        /*10ac*/ 	.word	0x00000000
        /*10b0*/ 	.short	0x010a
        /*10b2*/ 	.byte	0x3f
	.zero		1


	//   ....[60]....
        /*10b4*/ 	.word	0x00010ba0
        /*10b8*/ 	.word	0x00000006
        /*10bc*/ 	.word	0x00000000
        /*10c0*/ 	.short	0x010a
        /*10c2*/ 	.byte	0x3f
	.zero		1


	//   ....[61]....
        /*10c4*/ 	.word	0x00010c30
        /*10c8*/ 	.word	0x00000009
        /*10cc*/ 	.word	0x00000000
        /*10d0*/ 	.short	0x010a
        /*10d2*/ 	.byte	0x3f
	.zero		1


	//   ....[62]....
        /*10d4*/ 	.word	0x00010cc0
        /*10d8*/ 	.word	0x00000006
        /*10dc*/ 	.word	0x00000000
        /*10e0*/ 	.short	0x010a
        /*10e2*/ 	.byte	0x3f
	.zero		1


	//   ....[63]....
        /*10e4*/ 	.word	0x00010d50
        /*10e8*/ 	.word	0x00000003
        /*10ec*/ 	.word	0x00000000
        /*10f0*/ 	.short	0x010a
        /*10f2*/ 	.byte	0x3f
	.zero		1


	//   ....[64]....
        /*10f4*/ 	.word	0x00010dc0
        /*10f8*/ 	.word	0x00000003
        /*10fc*/ 	.word	0x00000000
        /*1100*/ 	.short	0x010a
        /*1102*/ 	.byte	0x3f
	.zero		1


	//   ....[65]....
        /*1104*/ 	.word	0x00010e30
        /*1108*/ 	.word	0x00000000
        /*110c*/ 	.word	0x00000000
        /*1110*/ 	.short	0x010a
        /*1112*/ 	.byte	0x3f
	.zero		1


	//   ....[66]....
        /*1114*/ 	.word	0x00010f10
        /*1118*/ 	.word	0x0000000b
        /*111c*/ 	.word	0x00000090
        /*1120*/ 	.short	0x010a
        /*1122*/ 	.byte	0x3f
	.zero		1


	//   ....[67]....
        /*1124*/ 	.word	0x00010fe0
        /*1128*/ 	.word	0x00000007
        /*112c*/ 	.word	0x00000000
        /*1130*/ 	.short	0x010a
        /*1132*/ 	.byte	0x3f
	.zero		1


	//   ....[68]....
        /*1134*/ 	.word	0x00011030
        /*1138*/ 	.word	0x00000009
        /*113c*/ 	.word	0x00000000
        /*1140*/ 	.short	0x010a
        /*1142*/ 	.byte	0x3f
	.zero		1


	//   ....[69]....
        /*1144*/ 	.word	0x00011080
        /*1148*/ 	.word	0x00000006
        /*114c*/ 	.word	0x00000000
        /*1150*/ 	.short	0x010a
        /*1152*/ 	.byte	0x3f
	.zero		1


	//   ....[70]....
        /*1154*/ 	.word	0x000110d0
        /*1158*/ 	.word	0x00000009
        /*115c*/ 	.word	0x00000000
        /*1160*/ 	.short	0x010a
        /*1162*/ 	.byte	0x3f
	.zero		1


	//   ....[71]....
        /*1164*/ 	.word	0x00011120
        /*1168*/ 	.word	0x00000006
        /*116c*/ 	.word	0x00000000
        /*1170*/ 	.short	0x010a
        /*1172*/ 	.byte	0x3f
	.zero		1


	//   ....[72]....
        /*1174*/ 	.word	0x00011170
        /*1178*/ 	.word	0x00000009
        /*117c*/ 	.word	0x00000000
        /*1180*/ 	.short	0x010a
        /*1182*/ 	.byte	0x3f
	.zero		1


	//   ....[73]....
        /*1184*/ 	.word	0x000111c0
        /*1188*/ 	.word	0x00000006
        /*118c*/ 	.word	0x00000000
        /*1190*/ 	.short	0x010a
        /*1192*/ 	.byte	0x3f
	.zero		1


	//   ....[74]....
        /*1194*/ 	.word	0x00011210
        /*1198*/ 	.word	0x00000009
        /*119c*/ 	.word	0x00000000
        /*11a0*/ 	.short	0x010a
        /*11a2*/ 	.byte	0x3f
	.zero		1


	//   ....[75]....
        /*11a4*/ 	.word	0x00011260
        /*11a8*/ 	.word	0x00000006
        /*11ac*/ 	.word	0x00000000
        /*11b0*/ 	.short	0x010a
        /*11b2*/ 	.byte	0x3f
	.zero		1


	//   ....[76]....
        /*11b4*/ 	.word	0x000112b0
        /*11b8*/ 	.word	0x00000009
        /*11bc*/ 	.word	0x00000000
        /*11c0*/ 	.short	0x010a
        /*11c2*/ 	.byte	0x3f
	.zero		1


	//   ....[77]....
        /*11c4*/ 	.word	0x00011300
        /*11c8*/ 	.word	0x00000006
        /*11cc*/ 	.word	0x00000000
        /*11d0*/ 	.short	0x010a
        /*11d2*/ 	.byte	0x3f
	.zero		1


	//   ....[78]....
        /*11d4*/ 	.word	0x00011350
        /*11d8*/ 	.word	0x00000009
        /*11dc*/ 	.word	0x00000000
        /*11e0*/ 	.short	0x010a
        /*11e2*/ 	.byte	0x3f
	.zero		1


	//   ....[79]....
        /*11e4*/ 	.word	0x000113a0
        /*11e8*/ 	.word	0x00000006
        /*11ec*/ 	.word	0x00000000
        /*11f0*/ 	.short	0x010a
        /*11f2*/ 	.byte	0x3f
	.zero		1


	//   ....[80]....
        /*11f4*/ 	.word	0x000113f0
        /*11f8*/ 	.word	0x00000009
        /*11fc*/ 	.word	0x00000000
        /*1200*/ 	.short	0x010a
        /*1202*/ 	.byte	0x3f
	.zero		1


	//   ....[81]....
        /*1204*/ 	.word	0x00011440
        /*1208*/ 	.word	0x00000006
        /*120c*/ 	.word	0x00000000
        /*1210*/ 	.short	0x010a
        /*1212*/ 	.byte	0x3f
	.zero		1


	//   ....[82]....
        /*1214*/ 	.word	0x00011490
        /*1218*/ 	.word	0x00000009
        /*121c*/ 	.word	0x00000000
        /*1220*/ 	.short	0x010a
        /*1222*/ 	.byte	0x3f
	.zero		1


	//   ....[83]....
        /*1224*/ 	.word	0x000114e0
        /*1228*/ 	.word	0x00000006
        /*122c*/ 	.word	0x00000000
        /*1230*/ 	.short	0x010a
        /*1232*/ 	.byte	0x3f
	.zero		1


	//----- nvinfo : EIATTR_NUM_MBARRIERS
	.align		4
.L_30:
        /*1234*/ 	.byte	0x03, 0x38
        /*1236*/ 	.short	0x0026


	//----- nvinfo : EIATTR_EXIT_INSTR_OFFSETS
	.align		4
        /*1238*/ 	.byte	0x04, 0x1c
        /*123a*/ 	.short	(.L_32 - .L_31)


	//   ....[0]....
.L_31:
        /*123c*/ 	.word	0x00000bc0


	//   ....[1]....
        /*1240*/ 	.word	0x00001450


	//   ....[2]....
        /*1244*/ 	.word	0x0000ef60


	//   ....[3]....
        /*1248*/ 	.word	0x0000f4f0


	//   ....[4]....
        /*124c*/ 	.word	0x00010da0


	//----- nvinfo : EIATTR_MAX_THREADS
	.align		4
.L_32:
        /*1250*/ 	.byte	0x04, 0x05
        /*1252*/ 	.short	(.L_34 - .L_33)
.L_33:
        /*1254*/ 	.word	0x00000180
        /*1258*/ 	.word	0x00000001
        /*125c*/ 	.word	0x00000001


	//----- nvinfo : EIATTR_CRS_STACK_SIZE
	.align		4
.L_34:
        /*1260*/ 	.byte	0x04, 0x1e
        /*1262*/ 	.short	(.L_36 - .L_35)
.L_35:
        /*1264*/ 	.word	0x00000000


	//----- nvinfo : EIATTR_CBANK_PARAM_SIZE
	.align		4
.L_36:
        /*1268*/ 	.byte	0x03, 0x19
        /*126a*/ 	.short	0x0470


	//----- nvinfo : EIATTR_PARAM_CBANK
	.align		4
        /*126c*/ 	.byte	0x04, 0x0a
        /*126e*/ 	.short	(.L_38 - .L_37)
	.align		4
.L_37:
        /*1270*/ 	.word	index@(.nv.constant0._ZN7cutlass13device_kernelINS_4gemm6kernel13GemmUniversalIN4cute5tupleIJiiiiEEENS1_10collective13CollectiveMmaINS1_37MainloopSm90TmaGmmaWarpSpecializedFP8ILi18ENS5_IJNS4_1CILi8EEENSA_ILi1EEESC_EEENS1_35KernelTmaWarpSpecializedCooperativeEEENS5_IJNSA_ILi256EEENSA_ILi128EEENSA_ILi32EEEEEENS_12float_e4m3_tENS5_IJlSC_lEEESK_SL_NS4_8TiledMMAINS4_8MMA_AtomIJNS4_4SM904GMMA31MMA_64x128x32_F32E4M3E4M3_SS_TNILNSP_7ScaleInE1ELSR_1EEEEEENS4_6LayoutINS5_IJNSA_ILi2EEESC_SC_EEENS5_IJSC_NSA_ILi0EEESX_EEEEENS5_IJNS4_10UnderscoreES10_S10_EEEEENS4_13SM90_TMA_LOADENS4_14ComposedLayoutINS4_7SwizzleILi1ELi4ELi3EEENS4_18smem_ptr_flag_bitsILi8EEENSU_INS5_IJSB_SI_EEENS5_IJSI_SC_EEEEEEEvNS4_8identityENS4_23SM90_TMA_LOAD_MULTICASTES1C_vS1D_EENS_8epilogue10collective6detail29Sm90TmaWarpSpecializedAdapterINS1H_15DefaultEpilogueISK_SL_SL_NS1G_6thread17LinearCombinationISK_Li1EffLNS1L_9ScaleType4KindE0ELNS_15FloatRoundStyleE2ESK_EENS1_15EpilogueDefaultEEEEEvvEEEEvNT_6ParamsE)
        /*1274*/ 	.short	0x0210
        /*1276*/ 	.short	0x0470


	//----- nvinfo : EIATTR_SW_WAR
	.align		4
.L_38:
        /*1278*/ 	.byte	0x04, 0x36
        /*127a*/ 	.short	(.L_40 - .L_39)
.L_39:
        /*127c*/ 	.word	0x00000008
.L_40:


//--------------------- .nv.callgraph             --------------------------
	.section	.nv.callgraph,"",@"SHT_CUDA_CALLGRAPH"
	.align	4
	.sectionentsize	8
	.align		4
        /*0000*/ 	.word	0x00000000
	.align		4
        /*0004*/ 	.word	0xffffffff
	.align		4
        /*0008*/ 	.word	0x00000000
	.align		4
        /*000c*/ 	.word	0xfffffffe
	.align		4
        /*0010*/ 	.word	0x00000000
	.align		4
        /*0014*/ 	.word	0xfffffffd
	.align		4
        /*0018*/ 	.word	0x00000000
	.align		4
        /*001c*/ 	.word	0xfffffffc


//--------------------- .nv.constant4             --------------------------
	.section	.nv.constant4,"a",@progbits
	.align	8
	.align		8
.nv.constant4:
        /*0000*/ 	.dword	_ZN40_INTERNAL_a89324ff_4_k_cu_9f06baa8_284494cuda3std3__45__cpo5beginE
	.align		8
        /*0008*/ 	.dword	_ZN40_INTERNAL_a89324ff_4_k_cu_9f06baa8_284494cuda3std3__45__cpo3endE
	.align		8
        /*0010*/ 	.dword	_ZN40_INTERNAL_a89324ff_4_k_cu_9f06baa8_284494cuda3std3__45__cpo6cbeginE
	.align		8
        /*0018*/ 	.dword	_ZN40_INTERNAL_a89324ff_4_k_cu_9f06baa8_284494cuda3std3__45__cpo4cendE
	.align		8
        /*0020*/ 	.dword	_ZN40_INTERNAL_a89324ff_4_k_cu_9f06baa8_284494cuda3std3__442_GLOBAL__N__a89324ff_4_k_cu_9f06baa8_284496ignoreE
	.align		8
        /*0028*/ 	.dword	_ZN40_INTERNAL_a89324ff_4_k_cu_9f06baa8_284494cuda3std3__419piecewise_constructE
	.align		8
        /*0030*/ 	.dword	_ZN40_INTERNAL_a89324ff_4_k_cu_9f06baa8_284494cuda3std3__48in_placeE
	.align		8
        /*0038*/ 	.dword	_ZN40_INTERNAL_a89324ff_4_k_cu_9f06baa8_284494cuda3std6ranges3__45__cpo4swapE
	.align		8
        /*0040*/ 	.dword	_ZN40_INTERNAL_a89324ff_4_k_cu_9f06baa8_284494cuda3std6ranges3__45__cpo9iter_moveE
	.align		8
        /*0048*/ 	.dword	_ZN40_INTERNAL_a89324ff_4_k_cu_9f06baa8_284494cute7productE
	.align		8
        /*0050*/ 	.dword	_ZN40_INTERNAL_a89324ff_4_k_cu_9f06baa8_284494cute1_E


//--------------------- .text._ZN7cutlass13device_kernelINS_4gemm6kernel13GemmUniversalIN4cute5tupleIJiiiiEEENS1_10collective13CollectiveMmaINS1_37MainloopSm90TmaGmmaWarpSpecializedFP8ILi18ENS5_IJNS4_1CILi8EEENSA_ILi1EEESC_EEENS1_35KernelTmaWarpSpecializedCooperativeEEENS5_IJNSA_ILi256EEENSA_ILi128EEENSA_ILi32EEEEEENS_12float_e4m3_tENS5_IJlSC_lEEESK_SL_NS4_8TiledMMAINS4_8MMA_AtomIJNS4_4SM904GMMA31MMA_64x128x32_F32E4M3E4M3_SS_TNILNSP_7ScaleInE1ELSR_1EEEEEENS4_6LayoutINS5_IJNSA_ILi2EEESC_SC_EEENS5_IJSC_NSA_ILi0EEESX_EEEEENS5_IJNS4_10UnderscoreES10_S10_EEEEENS4_13SM90_TMA_LOADENS4_14ComposedLayoutINS4_7SwizzleILi1ELi4ELi3EEENS4_18smem_ptr_flag_bitsILi8EEENSU_INS5_IJSB_SI_EEENS5_IJSI_SC_EEEEEEEvNS4_8identityENS4_23SM90_TMA_LOAD_MULTICASTES1C_vS1D_EENS_8epilogue10collective6detail29Sm90TmaWarpSpecializedAdapterINS1H_15DefaultEpilogueISK_SL_SL_NS1G_6thread17LinearCombinationISK_Li1EffLNS1L_9ScaleType4KindE0ELNS_15FloatRoundStyleE2ESK_EENS1_15EpilogueDefaultEEEEEvvEEEEvNT_6ParamsE --------------------------
	.section	.text._ZN7cutlass13device_kernelINS_4gemm6kernel13GemmUniversalIN4cute5tupleIJiiiiEEENS1_10collective13CollectiveMmaINS1_37MainloopSm90TmaGmmaWarpSpecializedFP8ILi18ENS5_IJNS4_1CILi8EEENSA_ILi1EEESC_EEENS1_35KernelTmaWarpSpecializedCooperativeEEENS5_IJNSA_ILi256EEENSA_ILi128EEENSA_ILi32EEEEEENS_12float_e4m3_tENS5_IJlSC_lEEESK_SL_NS4_8TiledMMAINS4_8MMA_AtomIJNS4_4SM904GMMA31MMA_64x128x32_F32E4M3E4M3_SS_TNILNSP_7ScaleInE1ELSR_1EEEEEENS4_6LayoutINS5_IJNSA_ILi2EEESC_SC_EEENS5_IJSC_NSA_ILi0EEESX_EEEEENS5_IJNS4_10UnderscoreES10_S10_EEEEENS4_13SM90_TMA_LOADENS4_14ComposedLayoutINS4_7SwizzleILi1ELi4ELi3EEENS4_18smem_ptr_flag_bitsILi8EEENSU_INS5_IJSB_SI_EEENS5_IJSI_SC_EEEEEEEvNS4_8identityENS4_23SM90_TMA_LOAD_MULTICASTES1C_vS1D_EENS_8epilogue10collective6detail29Sm90TmaWarpSpecializedAdapterINS1H_15DefaultEpilogueISK_SL_SL_NS1G_6thread17LinearCombinationISK_Li1EffLNS1L_9ScaleType4KindE0ELNS_15FloatRoundStyleE2ESK_EENS1_15EpilogueDefaultEEEEEvvEEEEvNT_6ParamsE,"ax",@progbits
	.align	128
.text._ZN7cutlass13device_kernelINS_4gemm6kernel13GemmUniversalIN4cute5tupleIJiiiiEEENS1_10collective13CollectiveMmaINS1_37MainloopSm90TmaGmmaWarpSpecializedFP8ILi18ENS5_IJNS4_1CILi8EEENSA_ILi1EEESC_EEENS1_35KernelTmaWarpSpecializedCooperativeEEENS5_IJNSA_ILi256EEENSA_ILi128EEENSA_ILi32EEEEEENS_12float_e4m3_tENS5_IJlSC_lEEESK_SL_NS4_8TiledMMAINS4_8MMA_AtomIJNS4_4SM904GMMA31MMA_64x128x32_F32E4M3E4M3_SS_TNILNSP_7ScaleInE1ELSR_1EEEEEENS4_6LayoutINS5_IJNSA_ILi2EEESC_SC_EEENS5_IJSC_NSA_ILi0EEESX_EEEEENS5_IJNS4_10UnderscoreES10_S10_EEEEENS4_13SM90_TMA_LOADENS4_14ComposedLayoutINS4_7SwizzleILi1ELi4ELi3EEENS4_18smem_ptr_flag_bitsILi8EEENSU_INS5_IJSB_SI_EEENS5_IJSI_SC_EEEEEEEvNS4_8identityENS4_23SM90_TMA_LOAD_MULTICASTES1C_vS1D_EENS_8epilogue10collective6detail29Sm90TmaWarpSpecializedAdapterINS1H_15DefaultEpilogueISK_SL_SL_NS1G_6thread17LinearCombinationISK_Li1EffLNS1L_9ScaleType4KindE0ELNS_15FloatRoundStyleE2ESK_EENS1_15EpilogueDefaultEEEEEvvEEEEvNT_6ParamsE:
        .type           _ZN7cutlass13device_kernelINS_4gemm6kernel13GemmUniversalIN4cute5tupleIJiiiiEEENS1_10collective13CollectiveMmaINS1_37MainloopSm90TmaGmmaWarpSpecializedFP8ILi18ENS5_IJNS4_1CILi8EEENSA_ILi1EEESC_EEENS1_35KernelTmaWarpSpecializedCooperativeEEENS5_IJNSA_ILi256EEENSA_ILi128EEENSA_ILi32EEEEEENS_12float_e4m3_tENS5_IJlSC_lEEESK_SL_NS4_8TiledMMAINS4_8MMA_AtomIJNS4_4SM904GMMA31MMA_64x128x32_F32E4M3E4M3_SS_TNILNSP_7ScaleInE1ELSR_1EEEEEENS4_6LayoutINS5_IJNSA_ILi2EEESC_SC_EEENS5_IJSC_NSA_ILi0EEESX_EEEEENS5_IJNS4_10UnderscoreES10_S10_EEEEENS4_13SM90_TMA_LOADENS4_14ComposedLayoutINS4_7SwizzleILi1ELi4ELi3EEENS4_18smem_ptr_flag_bitsILi8EEENSU_INS5_IJSB_SI_EEENS5_IJSI_SC_EEEEEEEvNS4_8identityENS4_23SM90_TMA_LOAD_MULTICASTES1C_vS1D_EENS_8epilogue10collective6detail29Sm90TmaWarpSpecializedAdapterINS1H_15DefaultEpilogueISK_SL_SL_NS1G_6thread17LinearCombinationISK_Li1EffLNS1L_9ScaleType4KindE0ELNS_15FloatRoundStyleE2ESK_EENS1_15EpilogueDefaultEEEEEvvEEEEvNT_6ParamsE,@function
        .size           _ZN7cutlass13device_kernelINS_4gemm6kernel13GemmUniversalIN4cute5tupleIJiiiiEEENS1_10collective13CollectiveMmaINS1_37MainloopSm90TmaGmmaWarpSpecializedFP8ILi18ENS5_IJNS4_1CILi8EEENSA_ILi1EEESC_EEENS1_35KernelTmaWarpSpecializedCooperativeEEENS5_IJNSA_ILi256EEENSA_ILi128EEENSA_ILi32EEEEEENS_12float_e4m3_tENS5_IJlSC_lEEESK_SL_NS4_8TiledMMAINS4_8MMA_AtomIJNS4_4SM904GMMA31MMA_64x128x32_F32E4M3E4M3_SS_TNILNSP_7ScaleInE1ELSR_1EEEEEENS4_6LayoutINS5_IJNSA_ILi2EEESC_SC_EEENS5_IJSC_NSA_ILi0EEESX_EEEEENS5_IJNS4_10UnderscoreES10_S10_EEEEENS4_13SM90_TMA_LOADENS4_14ComposedLayoutINS4_7SwizzleILi1ELi4ELi3EEENS4_18smem_ptr_flag_bitsILi8EEENSU_INS5_IJSB_SI_EEENS5_IJSI_SC_EEEEEEEvNS4_8identityENS4_23SM90_TMA_LOAD_MULTICASTES1C_vS1D_EENS_8epilogue10collective6detail29Sm90TmaWarpSpecializedAdapterINS1H_15DefaultEpilogueISK_SL_SL_NS1G_6thread17LinearCombinationISK_Li1EffLNS1L_9ScaleType4KindE0ELNS_15FloatRoundStyleE2ESK_EENS1_15EpilogueDefaultEEEEEvvEEEEvNT_6ParamsE,(.L_x_363 - _ZN7cutlass13device_kernelINS_4gemm6kernel13GemmUniversalIN4cute5tupleIJiiiiEEENS1_10collective13CollectiveMmaINS1_37MainloopSm90TmaGmmaWarpSpecializedFP8ILi18ENS5_IJNS4_1CILi8EEENSA_ILi1EEESC_EEENS1_35KernelTmaWarpSpecializedCooperativeEEENS5_IJNSA_ILi256EEENSA_ILi128EEENSA_ILi32EEEEEENS_12float_e4m3_tENS5_IJlSC_lEEESK_SL_NS4_8TiledMMAINS4_8MMA_AtomIJNS4_4SM904GMMA31MMA_64x128x32_F32E4M3E4M3_SS_TNILNSP_7ScaleInE1ELSR_1EEEEEENS4_6LayoutINS5_IJNSA_ILi2EEESC_SC_EEENS5_IJSC_NSA_ILi0EEESX_EEEEENS5_IJNS4_10UnderscoreES10_S10_EEEEENS4_13SM90_TMA_LOADENS4_14ComposedLayoutINS4_7SwizzleILi1ELi4ELi3EEENS4_18smem_ptr_flag_bitsILi8EEENSU_INS5_IJSB_SI_EEENS5_IJSI_SC_EEEEEEEvNS4_8identityENS4_23SM90_TMA_LOAD_MULTICASTES1C_vS1D_EENS_8epilogue10collective6detail29Sm90TmaWarpSpecializedAdapterINS1H_15DefaultEpilogueISK_SL_SL_NS1G_6thread17LinearCombinationISK_Li1EffLNS1L_9ScaleType4KindE0ELNS_15FloatRoundStyleE2ESK_EENS1_15EpilogueDefaultEEEEEvvEEEEvNT_6ParamsE)
        .other          _ZN7cutlass13device_kernelINS_4gemm6kernel13GemmUniversalIN4cute5tupleIJiiiiEEENS1_10collective13CollectiveMmaINS1_37MainloopSm90TmaGmmaWarpSpecializedFP8ILi18ENS5_IJNS4_1CILi8EEENSA_ILi1EEESC_EEENS1_35KernelTmaWarpSpecializedCooperativeEEENS5_IJNSA_ILi256EEENSA_ILi128EEENSA_ILi32EEEEEENS_12float_e4m3_tENS5_IJlSC_lEEESK_SL_NS4_8TiledMMAINS4_8MMA_AtomIJNS4_4SM904GMMA31MMA_64x128x32_F32E4M3E4M3_SS_TNILNSP_7ScaleInE1ELSR_1EEEEEENS4_6LayoutINS5_IJNSA_ILi2EEESC_SC_EEENS5_IJSC_NSA_ILi0EEESX_EEEEENS5_IJNS4_10UnderscoreES10_S10_EEEEENS4_13SM90_TMA_LOADENS4_14ComposedLayoutINS4_7SwizzleILi1ELi4ELi3EEENS4_18smem_ptr_flag_bitsILi8EEENSU_INS5_IJSB_SI_EEENS5_IJSI_SC_EEEEEEEvNS4_8identityENS4_23SM90_TMA_LOAD_MULTICASTES1C_vS1D_EENS_8epilogue10collective6detail29Sm90TmaWarpSpecializedAdapterINS1H_15DefaultEpilogueISK_SL_SL_NS1G_6thread17LinearCombinationISK_Li1EffLNS1L_9ScaleType4KindE0ELNS_15FloatRoundStyleE2ESK_EENS1_15EpilogueDefaultEEEEEvvEEEEvNT_6ParamsE,@"STO_CUDA_ENTRY STV_DEFAULT"
_ZN7cutlass13device_kernelINS_4gemm6kernel13GemmUniversalIN4cute5tupleIJiiiiEEENS1_10collective13CollectiveMmaINS1_37MainloopSm90TmaGmmaWarpSpecializedFP8ILi18ENS5_IJNS4_1CILi8EEENSA_ILi1EEESC_EEENS1_35KernelTmaWarpSpecializedCooperativeEEENS5_IJNSA_ILi256EEENSA_ILi128EEENSA_ILi32EEEEEENS_12float_e4m3_tENS5_IJlSC_lEEESK_SL_NS4_8TiledMMAINS4_8MMA_AtomIJNS4_4SM904GMMA31MMA_64x128x32_F32E4M3E4M3_SS_TNILNSP_7ScaleInE1ELSR_1EEEEEENS4_6LayoutINS5_IJNSA_ILi2EEESC_SC_EEENS5_IJSC_NSA_ILi0EEESX_EEEEENS5_IJNS4_10UnderscoreES10_S10_EEEEENS4_13SM90_TMA_LOADENS4_14ComposedLayoutINS4_7SwizzleILi1ELi4ELi3EEENS4_18smem_ptr_flag_bitsILi8EEENSU_INS5_IJSB_SI_EEENS5_IJSI_SC_EEEEEEEvNS4_8identityENS4_23SM90_TMA_LOAD_MULTICASTES1C_vS1D_EENS_8epilogue10collective6detail29Sm90TmaWarpSpecializedAdapterINS1H_15DefaultEpilogueISK_SL_SL_NS1G_6thread17LinearCombinationISK_Li1EffLNS1L_9ScaleType4KindE0ELNS_15FloatRoundStyleE2ESK_EENS1_15EpilogueDefaultEEEEEvvEEEEvNT_6ParamsE:
[----:B------:R-:W0:Y:S02]  /*0000*/  LDC R1, c[0x0][0x28] ;  /* 0x00000a00ff017b82 */ /* 0x000e240000000800 */
[----:B0-----:R-:W-:Y:S01]  /*0010*/  VIADD R1, R1, 0xfffffef8 ;  /* 0xfffffef801017836 */ /* 0x001fe20000000000 */
[----:B------:R-:W0:Y:S01]  /*0020*/  S2R R4, SR_TID.X ;  /* 0x0000000000047919 */ /* 0x000e220000002100 */
[----:B------:R-:W-:Y:S01]  /*0030*/  ELECT P0, URZ, PT ;  /* 0x00000000003f782f */ /* 0x000fe20003800000 */
[----:B------:R-:W-:Y:S01]  /*0040*/  BSSY B0, `(.L_x_0) ;  /* 0x0000015000007945 */ /* 0x000fe20003800000 */
[--C-:B0-----:R-:W-:Y:S02]  /*0050*/  SHF.R.U32.HI R0, RZ, 0x5, R4.reuse ;  /* 0x00000005ff007819 */ /* 0x101fe40000011604 */
[----:B------:R-:W-:-:S03]  /*0060*/  SHF.R.U32.HI R2, RZ, 0x7, R4 ;  /* 0x00000007ff027819 */ /* 0x000fc60000011604 */
[----:B------:R-:W0:Y:S04]  /*0070*/  SHFL.IDX PT, R3, R0, RZ, 0x1f ;  /* 0x00001fff00037589 */ /* 0x000e2800000e0000 */
[----:B------:R-:W1:Y:S01]  /*0080*/  SHFL.IDX PT, R2, R2, RZ, 0x1f ;  /* 0x00001fff02027589 */ /* 0x000e6200000e0000 */
[----:B0-----:R-:W-:Y:S02]  /*0090*/  R2UR UR4, R3 ;  /* 0x00000000030472ca */ /* 0x001fe400000e0000 */
[----:B-1----:R-:W-:-:S11]  /*00a0*/  R2UR UR6, R2 ;  /* 0x00000000020672ca */ /* 0x002fd600000e0000 */
[----:B------:R-:W-:Y:S02]  /*00b0*/  USHF.R.S32.HI UR5, URZ, 0x1f, UR4 ;  /* 0x0000001f3f057899 */ /* 0x000fe40008011404 */
[----:B------:R-:W-:Y:S02]  /*00c0*/  ISETP.NE.OR P0, PT, RZ, UR4, !P0 ;  /* 0x00000004ff007c0c */ /* 0x000fe4000c705670 */
[----:B------:R-:W-:-:S04]  /*00d0*/  ULEA.HI UR5, UR5, UR4, URZ, 0x2 ;  /* 0x0000000405057291 */ /* 0x000fc8000f8f103f */
[----:B------:R-:W-:-:S04]  /*00e0*/  ULOP3.LUT UR5, UR5, 0xfffffffc, URZ, 0xc0, !UPT ;  /* 0xfffffffc05057892 */ /* 0x000fc8000f8ec03f */
[----:B------:R-:W-:-:S03]  /*00f0*/  UIADD3 UR8, UR4, -UR5, URZ ;  /* 0x8000000504087290 */ /* 0x000fc6000fffe03f */
[----:B------:R-:W-:Y:S09]  /*0100*/  @P0 BRA `(.L_x_1) ;  /* 0x0000000000200947 */ /* 0x000ff20003800000 */
[----:B------:R-:W-:Y:S02]  /*0110*/  ULDC.64 UR4, c[0x0][0x198] ;  /* 0x0000660000047ab9 */ /* 0x000fe40000000a00 */
[----:B------:R-:W-:Y:S02]  /*0120*/  UIADD3 UR10, UP0, UR4, 0xf0, URZ ;  /* 0x000000f0040a7890 */ /* 0x000fe4000ff1e03f */
[----:B------:R-:W-:Y:S02]  /*0130*/  UIADD3 UR4, UP1, UR4, 0x1f0, URZ ;  /* 0x000001f004047890 */ /* 0x000fe4000ff3e03f */
[----:B------:R-:W-:Y:S02]  /*0140*/  UIADD3.X UR11, URZ, UR5, URZ, UP0, !UPT ;  /* 0x000000053f0b7290 */ /* 0x000fe400087fe43f */
[----:B------:R-:W-:-:S07]  /*0150*/  UIADD3.X UR5, URZ, UR5, URZ, UP1, !UPT ;  /* 0x000000053f057290 */ /* 0x000fce0008ffe43f */
[----:B------:R0:W-:Y:S02]  /*0160*/  UTMACCTL.PF [UR10] ;  /* 0x000000000a0079b9 */ /* 0x0001e40008040000 */
[----:B------:R0:W-:Y:S02]  /*0170*/  UTMACCTL.PF [UR4] ;  /* 0x00000000040079b9 */ /* 0x0001e40008040000 */
[----:B0-----:R-:W-:Y:S01]  /*0180*/  NOP ;  /* 0x0000000000007918 */ /* 0x001fe20000000000 */
.L_x_1:
[----:B------:R-:W-:Y:S05]  /*0190*/  BSYNC B0 ;  /* 0x0000000000007941 */ /* 0x000fea0003800000 */
.L_x_0:
[----:B------:R-:W0:Y:S01]  /*01a0*/  SHFL.IDX PT, R3, R0, RZ, 0x1f ;  /* 0x00001fff00037589 */ /* 0x000e2200000e0000 */
[----:B------:R-:W-:Y:S01]  /*01b0*/  UISETP.NE.AND UP0, UPT, UR8, 0x3, UPT ;  /* 0x000000030800788c */ /* 0x000fe2000bf05270 */
[----:B------:R-:W-:Y:S01]  /*01c0*/  SHF.R.S32.HI R2, RZ, 0x1f, R4 ;  /* 0x0000001fff027819 */ /* 0x000fe20000011404 */
[----:B------:R-:W-:Y:S02]  /*01d0*/  UIADD3 UR10, UR6, -0x1, URZ ;  /* 0xffffffff060a7890 */ /* 0x000fe4000fffe03f */
[----:B------:R-:W-:Y:S01]  /*01e0*/  ISETP.NE.AND P1, PT, RZ, UR6, PT ;  /* 0x00000006ff007c0c */ /* 0x000fe2000bf25270 */
[----:B------:R-:W-:Y:S01]  /*01f0*/  UISETP.EQ.OR UP0, UPT, UR8, URZ, !UP0 ;  /* 0x0000003f0800728c */ /* 0x000fe2000c702670 */
[----:B------:R-:W-:Y:S01]  /*0200*/  LEA.HI R2, R2, R4, RZ, 0x7 ;  /* 0x0000000402027211 */ /* 0x000fe200078f38ff */
[----:B------:R-:W-:Y:S02]  /*0210*/  UISETP.GE.U32.AND UP1, UPT, UR10, 0x2, UPT ;  /* 0x000000020a00788c */ /* 0x000fe4000bf26070 */
[----:B------:R-:W-:-:S04]  /*0220*/  UISETP.EQ.AND UP0, UPT, UR6, URZ, UP0 ;  /* 0x0000003f0600728c */ /* 0x000fc80008702270 */
[----:B------:R-:W-:-:S04]  /*0230*/  USEL UR13, URZ, 0x1, !UP0 ;  /* 0x000000013f0d7887 */ /* 0x000fc8000c000000 */
[----:B------:R-:W-:Y:S01]  /*0240*/  USEL UR13, UR13, 0x2, UP1 ;  /* 0x000000020d0d7887 */ /* 0x000fe20008800000 */
[----:B0-----:R-:W-:-:S13]  /*0250*/  ISETP.NE.AND P0, PT, R3, RZ, PT ;  /* 0x000000ff0300720c */ /* 0x001fda0003f05270 */
[----:B------:R-:W-:Y:S05]  /*0260*/  @P0 BRA `(.L_x_2) ;  /* 0x0000000000d40947 */ /* 0x000fea0003800000 */
[----:B------:R-:W-:Y:S01]  /*0270*/  ELECT P0, URZ, PT ;  /* 0x00000000003f782f */ /* 0x000fe20003800000 */
[----:B------:R-:W-:-:S12]  /*0280*/  BSSY B0, `(.L_x_2) ;  /* 0x0000033000007945 */ /* 0x000fd80003800000 */
[----:B------:R-:W-:Y:S05]  /*0290*/  @!P0 BRA `(.L_x_3) ;  /* 0x0000000000c48947 */ /* 0x000fea0003800000 */
[----:B------:R-:W0:Y:S01]  /*02a0*/  S2UR UR9, SR_CgaCtaId ;  /* 0x00000000000979c3 */ /* 0x000e220000008800 */
[----:B------:R-:W-:Y:S01]  /*02b0*/  UMOV UR4, 0x400 ;  /* 0x0000040000047882 */ /* 0x000fe20000000000 */
[----:B------:R-:W-:Y:S01]  /*02c0*/  UMOV UR5, 0x1 ;  /* 0x0000000100057882 */ /* 0x000fe20000000000 */
[----:B------:R-:W-:Y:S02]  /*02d0*/  UMOV UR6, 0x10 ;  /* 0x0000001000067882 */ /* 0x000fe40000000000 */
[----:B------:R-:W-:-:S04]  /*02e0*/  UIADD3 UR6, -UR6, 0x100000, URZ ;  /* 0x0010000006067890 */ /* 0x000fc8000fffe13f */
[----:B------:R-:W-:Y:S02]  /*02f0*/  USHF.L.U32 UR7, UR6, 0xb, URZ ;  /* 0x0000000b06077899 */ /* 0x000fe4000800063f */
[----:B------:R-:W-:Y:S02]  /*0300*/  USHF.L.U32 UR6, UR6, 0x1, URZ ;  /* 0x0000000106067899 */ /* 0x000fe4000800063f */
[----:B0-----:R-:W-:Y:S02]  /*0310*/  ULEA UR9, UR9, UR4, 0x18 ;  /* 0x0000000409097291 */ /* 0x001fe4000f8ec03f */
[----:B------:R-:W-:-:S04]  /*0320*/  UIADD3 UR4, -UR5, 0x100000, URZ ;  /* 0x0010000005047890 */ /* 0x000fc8000fffe13f */
[----:B------:R-:W-:Y:S02]  /*0330*/  USHF.L.U32 UR5, UR4, 0xb, URZ ;  /* 0x0000000b04057899 */ /* 0x000fe4000800063f */
[----:B------:R-:W-:Y:S01]  /*0340*/  USHF.L.U32 UR4, UR4, 0x1, URZ ;  /* 0x0000000104047899 */ /* 0x000fe2000800063f */
[----:B------:R-:W0:Y:S11]  /*0350*/  FENCE.VIEW.ASYNC.S ;  /* 0x00000000000073c6 */ /* 0x000e360000000000 */
[----:B0-----:R0:W1:Y:S01]  /*0360*/  SYNCS.EXCH.64 URZ, [UR9], UR4 ;  /* 0x00000004093f75b2 */ /* 0x0010620008000100 */
[----:B------:R0:W2:Y:S01]  /*0370*/  SYNCS.EXCH.64 URZ, [UR9+0x90], UR6 ;  /* 0x00009006093f75b2 */ /* 0x0000a20008000100 */
[----:B------:R0:W3:Y:S01]  /*0380*/  SYNCS.EXCH.64 URZ, [UR9+0x8], UR4 ;  /* 0x00000804093f75b2 */ /* 0x0000e20008000100 */
[----:B------:R0:W4:Y:S01]  /*0390*/  SYNCS.EXCH.64 URZ, [UR9+0x98], UR6 ;  /* 0x00009806093f75b2 */ /* 0x0001220008000100 */
[----:B------:R0:W0:Y:S01]  /*03a0*/  SYNCS.EXCH.64 URZ, [UR9+0x10], UR4 ;  /* 0x00001004093f75b2 */ /* 0x0000220008000100 */
        /* <DEDUP_REMOVED lines=31> */
[----:B-1234-:R-:W-:Y:S01]  /*05a0*/  NOP ;  /* 0x0000000000007918 */ /* 0x01efe20000000000 */
.L_x_3:
[----:B0-----:R-:W-:Y:S05]  /*05b0*/  BSYNC B0 ;  /* 0x0000000000007941 */ /* 0x001fea0003800000 */
.L_x_2:
[----:B------:R-:W-:Y:S01]  /*05c0*/  LOP3.LUT R2, R2, 0xffffff80, RZ, 0xc0, !PT ;  /* 0xffffff8002027812 */ /* 0x000fe200078ec0ff */
[----:B------:R-:W0:Y:S01]  /*05d0*/  SHFL.IDX PT, R0, R0, RZ, 0x1f ;  /* 0x00001fff00007589 */ /* 0x000e2200000e0000 */
[----:B------:R-:W1:Y:S01]  /*05e0*/  S2UR UR9, SR_CTAID.X ;  /* 0x00000000000979c3 */ /* 0x000e620000002500 */
[----:B------:R-:W-:Y:S02]  /*05f0*/  SHF.R.S32.HI R8, RZ, 0x1f, R3 ;  /* 0x0000001fff087819 */ /* 0x000fe40000011403 */
[----:B------:R-:W-:Y:S01]  /*0600*/  ELECT P0, URZ, PT ;  /* 0x00000000003f782f */ /* 0x000fe20003800000 */
[----:B------:R-:W-:Y:S01]  /*0610*/  IMAD.IADD R4, R4, 0x1, -R2 ;  /* 0x0000000104047824 */ /* 0x000fe200078e0a02 */
[----:B------:R-:W-:Y:S01]  /*0620*/  ULDC UR4, c[0x0][0x150] ;  /* 0x0000540000047ab9 */ /* 0x000fe20000000800 */
[----:B------:R-:W2:Y:S01]  /*0630*/  S2R R2, SR_CTAID.Y ;  /* 0x0000000000027919 */ /* 0x000ea20000002600 */
[----:B------:R-:W-:Y:S01]  /*0640*/  LEA.HI R8, R8, R3, RZ, 0x2 ;  /* 0x0000000308087211 */ /* 0x000fe200078f10ff */
[----:B------:R-:W-:Y:S01]  /*0650*/  NOP ;  /* 0x0000000000007918 */ /* 0x000fe20000000000 */
[----:B------:R-:W-:Y:S01]  /*0660*/  SHF.R.S32.HI R5, RZ, 0x1f, R4 ;  /* 0x0000001fff057819 */ /* 0x000fe20000011404 */
[----:B------:R-:W3:Y:S01]  /*0670*/  LDC R9, c[0x0][0x144] ;  /* 0x00005100ff097b82 */ /* 0x000ee20000000800 */
[----:B------:R-:W-:Y:S01]  /*0680*/  LOP3.LUT R8, R8, 0x3ffffffc, RZ, 0xc0, !PT ;  /* 0x3ffffffc08087812 */ /* 0x000fe200078ec0ff */
[----:B------:R-:W-:Y:S01]  /*0690*/  NOP ;  /* 0x0000000000007918 */ /* 0x000fe20000000000 */
[----:B------:R-:W-:-:S03]  /*06a0*/  LEA.HI R5, R5, R4, RZ, 0x3 ;  /* 0x0000000405057211 */ /* 0x000fc600078f18ff */
[----:B------:R-:W-:Y:S01]  /*06b0*/  IMAD.IADD R8, R3, 0x1, -R8 ;  /* 0x0000000103087824 */ /* 0x000fe200078e0a08 */
[--C-:B------:R-:W-:Y:S01]  /*06c0*/  SHF.R.S32.HI R6, RZ, 0x3, R5.reuse ;  /* 0x00000003ff067819 */ /* 0x100fe20000011405 */
[----:B------:R-:W4:Y:S01]  /*06d0*/  LDC R11, c[0x0][0x148] ;  /* 0x00005200ff0b7b82 */ /* 0x000f220000000800 */
[----:B------:R-:W-:-:S04]  /*06e0*/  SHF.R.S32.HI R5, RZ, 0x1f, R5 ;  /* 0x0000001fff057819 */ /* 0x000fc80000011405 */
[----:B------:R-:W-:Y:S02]  /*06f0*/  LEA.HI R5, R5, R6, RZ, 0x2 ;  /* 0x0000000605057211 */ /* 0x000fe400078f10ff */
[----:B0-----:R-:W-:Y:S02]  /*0700*/  ISETP.NE.OR P0, PT, R0, RZ, !P0 ;  /* 0x000000ff0000720c */ /* 0x001fe40004705670 */
[----:B-1----:R-:W-:Y:S02]  /*0710*/  I2FP.F32.U32 R0, UR9 ;  /* 0x0000000900007c45 */ /* 0x002fe40008201000 */
[----:B------:R-:W-:-:S03]  /*0720*/  LOP3.LUT R5, R5, 0xfffffffc, RZ, 0xc0, !PT ;  /* 0xfffffffc05057812 */ /* 0x000fc600078ec0ff */
[----:B------:R-:W-:Y:S01]  /*0730*/  FMUL R7, R0, UR4 ;  /* 0x0000000400077c20 */ /* 0x000fe20008400000 */
[----:B------:R-:W-:Y:S01]  /*0740*/  ULDC UR4, c[0x0][0x154] ;  /* 0x0000550000047ab9 */ /* 0x000fe20000000800 */
[----:B------:R-:W-:-:S04]  /*0750*/  IMAD.IADD R5, R6, 0x1, -R5 ;  /* 0x0000000106057824 */ /* 0x000fc800078e0a05 */
[----:B------:R-:W-:Y:S01]  /*0760*/  IMAD R5, R8, 0x4, R5 ;  /* 0x0000000408057824 */ /* 0x000fe200078e0205 */
[----:B------:R-:W0:Y:S01]  /*0770*/  F2I.U32.TRUNC.NTZ R7, R7 ;  /* 0x0000000700077305 */ /* 0x000e22000020f000 */
[----:B------:R-:W-:Y:S01]  /*0780*/  VOTEU.ALL UP0, P0 ;  /* 0x00000000003f7886 */ /* 0x000fe20000000000 */
[----:B------:R-:W-:Y:S01]  /*0790*/  VOTEU.ALL UP1, P0 ;  /* 0x00000000003f7886 */ /* 0x000fe20000020000 */
[----:B------:R-:W-:-:S03]  /*07a0*/  IMAD.SHL.U32 R0, R5, 0x4, RZ ;  /* 0x0000000405007824 */ /* 0x000fc600078e00ff */
[----:B------:R-:W1:Y:S01]  /*07b0*/  @!UP0 S2UR UR7, SR_CgaCtaId ;  /* 0x00000000000789c3 */ /* 0x000e620000008800 */
[----:B------:R-:W-:Y:S01]  /*07c0*/  @!UP0 UMOV UR6, 0x400 ;  /* 0x0000040000068882 */ /* 0x000fe20000000000 */
[----:B------:R-:W-:Y:S02]  /*07d0*/  LOP3.LUT R10, R5, 0xc, R0, 0x78, !PT ;  /* 0x0000000c050a7812 */ /* 0x000fe400078e7800 */
[----:B--2---:R-:W-:Y:S02]  /*07e0*/  I2FP.F32.U32 R5, R2 ;  /* 0x0000000200057245 */ /* 0x004fe40000201000 */
[----:B------:R-:W-:Y:S01]  /*07f0*/  SHF.R.S32.HI R0, RZ, 0x1f, R10 ;  /* 0x0000001fff007819 */ /* 0x000fe2000001140a */
[----:B------:R2:W-:Y:S01]  /*0800*/  STL [R1+0x7c], R10 ;  /* 0x00007c0a01007387 */ /* 0x0005e20000100800 */
[----:B0-----:R-:W-:Y:S02]  /*0810*/  IMAD.MOV R6, RZ, RZ, -R7 ;  /* 0x000000ffff067224 */ /* 0x001fe400078e0a07 */
[----:B------:R-:W-:Y:S01]  /*0820*/  FMUL R8, R5, UR4 ;  /* 0x0000000405087c20 */ /* 0x000fe20008400000 */
[----:B------:R-:W-:Y:S01]  /*0830*/  LEA.HI R5, R0, R10, RZ, 0x3 ;  /* 0x0000000a00057211 */ /* 0x000fe200078f18ff */
[----:B------:R-:W-:Y:S01]  /*0840*/  UMOV UR4, 0x20 ;  /* 0x0000002000047882 */ /* 0x000fe20000000000 */
[----:B---3--:R-:W-:Y:S01]  /*0850*/  IMAD R0, R9, R6, UR9 ;  /* 0x0000000909007e24 */ /* 0x008fe2000f8e0206 */
[----:B------:R-:W-:-:S04]  /*0860*/  @!UP0 UIADD3 UR4, -UR4, 0x100000, URZ ;  /* 0x0010000004048890 */ /* 0x000fc8000fffe13f */
[----:B------:R-:W-:Y:S02]  /*0870*/  @!UP0 USHF.L.U32 UR5, UR4, 0xb, URZ ;  /* 0x0000000b04058899 */ /* 0x000fe4000800063f */
[----:B------:R-:W-:Y:S01]  /*0880*/  @!UP0 USHF.L.U32 UR4, UR4, 0x1, URZ ;  /* 0x0000000104048899 */ /* 0x000fe2000800063f */
[----:B------:R-:W-:Y:S01]  /*0890*/  LOP3.LUT R6, R5, 0xfffffff8, RZ, 0xc0, !PT ;  /* 0xfffffff805067812 */ /* 0x000fe200078ec0ff */
[----:B------:R-:W0:Y:S01]  /*08a0*/  F2I.U32.TRUNC.NTZ R8, R8 ;  /* 0x0000000800087305 */ /* 0x000e22000020f000 */
[----:B------:R-:W3:Y:S03]  /*08b0*/  LDC R9, c[0x0][0x140] ;  /* 0x00005000ff097b82 */ /* 0x000ee60000000800 */
[----:B------:R-:W-:Y:S01]  /*08c0*/  IMAD.IADD R7, R10, 0x1, -R6 ;  /* 0x000000010a077824 */ /* 0x000fe200078e0a06 */
[----:B-1----:R-:W-:-:S04]  /*08d0*/  @!UP0 ULEA UR6, UR7, UR6, 0x18 ;  /* 0x0000000607068291 */ /* 0x002fc8000f8ec03f */
[----:B------:R-:W-:Y:S01]  /*08e0*/  ISETP.NE.AND P2, PT, R7, R0, PT ;  /* 0x000000000700720c */ /* 0x000fe20003f45270 */
[----:B------:R-:W-:Y:S01]  /*08f0*/  VOTEU.ALL UP0, P0 ;  /* 0x00000000003f7886 */ /* 0x000fe20000000000 */
[----:B------:R-:W-:Y:S01]  /*0900*/  LOP3.LUT P0, RZ, R4, 0x7, RZ, 0xc0, !PT ;  /* 0x0000000704ff7812 */ /* 0x000fe2000780c0ff */
[----:B------:R-:W-:Y:S02]  /*0910*/  IMAD.MOV.U32 R4, RZ, RZ, 0x1 ;  /* 0x00000001ff047424 */ /* 0x000fe400078e00ff */
[----:B0-----:R-:W-:Y:S01]  /*0920*/  IMAD.MOV R12, RZ, RZ, -R8 ;  /* 0x000000ffff0c7224 */ /* 0x001fe200078e0a08 */
[----:B------:R-:W-:-:S03]  /*0930*/  ISETP.LT.U32.AND P0, PT, R10, 0x8, !P0 ;  /* 0x000000080a00780c */ /* 0x000fc60004701070 */
[----:B----4-:R-:W-:Y:S01]  /*0940*/  IMAD R6, R11, R12, R2 ;  /* 0x0000000c0b067224 */ /* 0x010fe200078e0202 */
[----:B------:R-:W0:Y:S02]  /*0950*/  FENCE.VIEW.ASYNC.S ;  /* 0x00000000000073c6 */ /* 0x000e240000000000 */
[----:B0-----:R2:W0:Y:S01]  /*0960*/  @!UP0 SYNCS.EXCH.64 URZ, [UR6+0x130], UR4 ;  /* 0x00013004063f85b2 */ /* 0x0014220008000100 */
[----:B------:R-:W-:Y:S02]  /*0970*/  @P2 SHF.R.S32.HI R5, RZ, 0x3, R5 ;  /* 0x00000003ff052819 */ /* 0x000fe40000011405 */
[----:B---3--:R-:W-:Y:S02]  /*0980*/  ISETP.EQ.U32.AND P5, PT, R9, 0x1, PT ;  /* 0x000000010900780c */ /* 0x008fe40003fa2070 */
[----:B------:R-:W-:Y:S02]  /*0990*/  @P2 ISETP.NE.AND P3, PT, R5, R6, PT ;  /* 0x000000060500220c */ /* 0x000fe40003f65270 */
[----:B------:R-:W-:-:S02]  /*09a0*/  SEL R5, RZ, 0x1, !P0 ;  /* 0x00000001ff057807 */ /* 0x000fc40004000000 */
[----:B------:R-:W-:-:S04]  /*09b0*/  @P2 SEL R4, RZ, 0x1, P3 ;  /* 0x00000001ff042807 */ /* 0x000fc80001800000 */
[----:B------:R-:W-:Y:S01]  /*09c0*/  LOP3.LUT R4, R4, R5, RZ, 0xc0, !PT ;  /* 0x0000000504047212 */ /* 0x000fe200078ec0ff */
[----:B------:R2:W1:Y:S01]  /*09d0*/  @!UP1 SYNCS.EXCH.64 URZ, [UR6+0x138], UR4 ;  /* 0x00013804063f95b2 */ /* 0x0004620008000100 */
[----:B------:R-:W-:-:S03]  /*09e0*/  NOP ;  /* 0x0000000000007918 */ /* 0x000fc60000000000 */
[----:B------:R2:W-:Y:S01]  /*09f0*/  STL [R1+0x78], R4 ;  /* 0x0000780401007387 */ /* 0x0005e20000100800 */
[----:B0-----:R-:W-:Y:S05]  /*0a00*/  @!P5 BRA `(.L_x_4) ;  /* 0x000000000008d947 */ /* 0x001fea0003800000 */
[----:B-1----:R-:W-:Y:S01]  /*0a10*/  UCGABAR_ARV ;  /* 0x00000000000079c7 */ /* 0x002fe20008000000 */
[----:B------:R-:W-:Y:S05]  /*0a20*/  BRA `(.L_x_5) ;  /* 0x0000000000047947 */ /* 0x000fea0003800000 */
.L_x_4:
[----:B-1----:R-:W-:Y:S01]  /*0a30*/  NOP ;  /* 0x0000000000007918 */ /* 0x002fe20000000000 */
.L_x_5:
[----:B------:R-:W0:Y:S01]  /*0a40*/  LDC R3, c[0x0][0x65c] ;  /* 0x00019700ff037b82 */ /* 0x000e220000000800 */
[----:B--2---:R-:W-:Y:S02]  /*0a50*/  IMAD.U32 R4, RZ, RZ, UR9 ;  /* 0x00000009ff047e24 */ /* 0x004fe4000f8e00ff */
[----:B------:R-:W-:Y:S01]  /*0a60*/  IMAD.MOV.U32 R5, RZ, RZ, RZ ;  /* 0x000000ffff057224 */ /* 0x000fe200078e00ff */
[----:B0-----:R-:W-:-:S13]  /*0a70*/  ISETP.NE.AND P4, PT, R3, 0x1, PT ;  /* 0x000000010300780c */ /* 0x001fda0003f85270 */
[----:B------:R-:W0:Y:S01]  /*0a80*/  @P4 LDC R7, c[0x0][0x10] ;  /* 0x00000400ff074b82 */ /* 0x000e220000000800 */
[----:B------:R-:W-:Y:S02]  /*0a90*/  @P4 IMAD.MOV.U32 R3, RZ, RZ, RZ ;  /* 0x000000ffff034224 */ /* 0x000fe400078e00ff */
[----:B------:R-:W-:-:S05]  /*0aa0*/  @P4 IMAD.MOV.U32 R13, RZ, RZ, RZ ;  /* 0x000000ffff0d4224 */ /* 0x000fca00078e00ff */
[----:B------:R-:W1:Y:S01]  /*0ab0*/  @!P4 LDC R9, c[0x0][0xc] ;  /* 0x00000300ff09cb82 */ /* 0x000e620000000800 */
[----:B0-----:R-:W-:-:S04]  /*0ac0*/  @P4 IMAD.WIDE.U32 R6, R7, UR9, R2 ;  /* 0x0000000907064c25 */ /* 0x001fc8000f8e0002 */
[----:B------:R-:W-:Y:S02]  /*0ad0*/  @P4 IMAD.MOV.U32 R19, RZ, RZ, R6 ;  /* 0x000000ffff134224 */ /* 0x000fe400078e0006 */
[----:B------:R-:W-:Y:S02]  /*0ae0*/  @P4 IMAD.IADD R23, R7, 0x1, R13 ;  /* 0x0000000107174824 */ /* 0x000fe400078e020d */
[----:B-1----:R-:W-:-:S04]  /*0af0*/  @!P4 IMAD.WIDE.U32 R4, R2, R9, R4 ;  /* 0x000000090204c225 */ /* 0x002fc800078e0004 */
[----:B------:R-:W-:Y:S02]  /*0b00*/  @!P4 IMAD.MOV.U32 R19, RZ, RZ, R4 ;  /* 0x000000ffff13c224 */ /* 0x000fe400078e0004 */
[----:B------:R-:W-:-:S03]  /*0b10*/  @!P4 IMAD.MOV.U32 R23, RZ, RZ, R5 ;  /* 0x000000ffff17c224 */ /* 0x000fc600078e0005 */
[----:B------:R0:W-:Y:S04]  /*0b20*/  STL [R1+0x84], R19 ;  /* 0x0000841301007387 */ /* 0x0001e80000100800 */
[----:B------:R0:W-:Y:S01]  /*0b30*/  STL [R1+0x80], R23 ;  /* 0x0000801701007387 */ /* 0x0001e20000100800 */
[----:B------:R-:W-:Y:S05]  /*0b40*/  @!P5 BRA `(.L_x_6) ;  /* 0x00000000000cd947 */ /* 0x000fea0003800000 */
[----:B------:R-:W-:Y:S01]  /*0b50*/  UCGABAR_WAIT ;  /* 0x0000000000007dc7 */ /* 0x000fe20008000000 */
[----:B------:R-:W-:Y:S01]  /*0b60*/  CCTL.IVALL ;  /* 0x00000000ff00798f */ /* 0x000fe20002000000 */
[----:B------:R-:W-:Y:S05]  /*0b70*/  BRA `(.L_x_7) ;  /* 0x0000000000047947 */ /* 0x000fea0003800000 */
.L_x_6:
[----:B------:R-:W-:Y:S06]  /*0b80*/  BAR.SYNC.DEFER_BLOCKING 0x0 ;  /* 0x0000000000007b1d */ /* 0x000fec0000010000 */
.L_x_7:
[----:B------:R-:W-:Y:S05]  /*0b90*/  @!P1 BRA `(.L_x_8) ;  /* 0x000000e000f49947 */ /* 0x000fea0003800000 */
[----:B------:R-:W-:-:S06]  /*0ba0*/  UISETP.GT.U32.AND UP0, UPT, UR10, 0x1, UPT ;  /* 0x000000010a00788c */ /* 0x000fcc000bf04070 */
[----:B------:R-:W-:-:S13]  /*0bb0*/  PLOP3.LUT P0, PT, PT, PT, UP0, 0x80, 0x0 ;  /* 0x000000000000781c */ /* 0x000fda0003f0f008 */
[----:B------:R-:W-:Y:S05]  /*0bc0*/  @P0 EXIT ;  /* 0x000000000000094d */ /* 0x000fea0003800000 */
[----:B------:R-:W-:Y:S01]  /*0bd0*/  IMAD.MOV.U32 R6, RZ, RZ, -0x1 ;  /* 0xffffffffff067424 */ /* 0x000fe200078e00ff */
[----:B------:R-:W-:Y:S01]  /*0be0*/  ULDC.64 UR4, c[0x0][0x650] ;  /* 0x0001940000047ab9 */ /* 0x000fe20000000a00 */
[----:B------:R-:W-:Y:S01]  /*0bf0*/  IMAD.MOV.U32 R5, RZ, RZ, -0x1 ;  /* 0xffffffffff057424 */ /* 0x000fe200078e00ff */
[----:B------:R-:W-:Y:S01]  /*0c00*/  ISETP.GE.U32.AND P0, PT, R19, UR4, PT ;  /* 0x0000000413007c0c */ /* 0x000fe2000bf06070 */
[----:B------:R-:W-:Y:S01]  /*0c10*/  UMOV UR22, 0xffffffff ;  /* 0xffffffff00167882 */ /* 0x000fe20000000000 */
[----:B------:R1:W-:Y:S01]  /*0c20*/  STL [R1+0x8c], R6 ;  /* 0x00008c0601007387 */ /* 0x0003e20000100800 */
[----:B------:R-:W-:Y:S02]  /*0c30*/  PRMT R4, RZ, 0x7610, R4 ;  /* 0x00007610ff047816 */ /* 0x000fe40000000004 */
[----:B------:R-:W-:Y:S01]  /*0c40*/  ISETP.GE.U32.AND.EX P0, PT, R23, UR5, PT, P0 ;  /* 0x0000000517007c0c */ /* 0x000fe2000bf06100 */
[----:B------:R1:W-:-:S12]  /*0c50*/  STL [R1+0x88], R5 ;  /* 0x0000880501007387 */ /* 0x0003d80000100800 */
[----:B-1----:R-:W-:Y:S05]  /*0c60*/  @P0 BRA `(.L_x_9) ;  /* 0x0000000400380947 */ /* 0x002fea0003800000 */
[----:B------:R-:W1:Y:S01]  /*0c70*/  LDC.64 R14, c[0x0][0x628] ;  /* 0x00018a00ff0e7b82 */ /* 0x000e620000000a00 */
[----:B------:R-:W-:Y:S02]  /*0c80*/  IMAD.MOV.U32 R4, RZ, RZ, R19 ;  /* 0x000000ffff047224 */ /* 0x000fe400078e0013 */
[----:B------:R-:W-:-:S05]  /*0c90*/  IMAD.MOV.U32 R5, RZ, RZ, R23 ;  /* 0x000000ffff057224 */ /* 0x000fca00078e0017 */
[----:B------:R-:W2:Y:S08]  /*0ca0*/  LDC R10, c[0x0][0x630] ;  /* 0x00018c00ff0a7b82 */ /* 0x000eb00000000800 */
[----:B------:R-:W3:Y:S01]  /*0cb0*/  LDC.64 R16, c[0x0][0x620] ;  /* 0x00018800ff107b82 */ /* 0x000ee20000000a00 */
[----:B-1----:R-:W-:-:S04]  /*0cc0*/  ISETP.NE.U32.AND P0, PT, R14, RZ, PT ;  /* 0x000000ff0e00720c */ /* 0x002fc80003f05070 */
[----:B------:R-:W-:-:S13]  /*0cd0*/  ISETP.NE.AND.EX P0, PT, R15, RZ, PT, P0 ;  /* 0x000000ff0f00720c */ /* 0x000fda0003f05300 */
[----:B--23--:R-:W-:Y:S05]  /*0ce0*/  @!P0 BRA `(.L_x_10) ;  /* 0x0000000000288947 */ /* 0x00cfea0003800000 */
[----:B------:R-:W1:Y:S02]  /*0cf0*/  LDC R9, c[0x0][0x634] ;  /* 0x00018d00ff097b82 */ /* 0x000e640000000800 */
[----:B-1----:R-:W-:-:S05]  /*0d00*/  IADD3 R9, P0, R19, R9, RZ ;  /* 0x0000000913097210 */ /* 0x002fca0007f1e0ff */
[----:B------:R-:W-:-:S04]  /*0d10*/  IMAD.X R13, RZ, RZ, R23, P0 ;  /* 0x000000ffff0d7224 */ /* 0x000fc800000e0617 */
[----:B------:R-:W-:-:S04]  /*0d20*/  IMAD.WIDE.U32 R4, R13, R14, RZ ;  /* 0x0000000e0d047225 */ /* 0x000fc800078e00ff */
[----:B------:R-:W-:-:S04]  /*0d30*/  IMAD.WIDE.U32 R6, P0, R9, R15, R4 ;  /* 0x0000000f09067225 */ /* 0x000fc80007800004 */
[----:B------:R-:W-:-:S04]  /*0d40*/  IMAD.WIDE.U32 R4, R9, R14, RZ ;  /* 0x0000000e09047225 */ /* 0x000fc800078e00ff */
[----:B------:R-:W-:Y:S01]  /*0d50*/  IMAD.X R9, RZ, RZ, RZ, P0 ;  /* 0x000000ffff097224 */ /* 0x000fe200000e06ff */
[----:B------:R-:W-:Y:S01]  /*0d60*/  IADD3 RZ, P0, R5, R6, RZ ;  /* 0x0000000605ff7210 */ /* 0x000fe20007f1e0ff */
[----:B------:R-:W-:-:S04]  /*0d70*/  IMAD.MOV.U32 R8, RZ, RZ, R7 ;  /* 0x000000ffff087224 */ /* 0x000fc800078e0007 */
[----:B------:R-:W-:-:S08]  /*0d80*/  IMAD.WIDE.U32.X R4, R13, R15, R8, P0 ;  /* 0x0000000f0d047225 */ /* 0x000fd000000e0408 */
.L_x_10:
[----:B------:R-:W1:Y:S01]  /*0d90*/  LDC.64 R20, c[0x0][0x640] ;  /* 0x00019000ff147b82 */ /* 0x000e620000000a00 */
[-C--:B------:R-:W-:Y:S01]  /*0da0*/  SHF.R.U64 R22, R4, R10.reuse, R5 ;  /* 0x0000000a04167219 */ /* 0x080fe20000001205 */
[----:B------:R-:W-:Y:S01]  /*0db0*/  IMAD.MOV.U32 R4, RZ, RZ, R19 ;  /* 0x000000ffff047224 */ /* 0x000fe200078e0013 */
[----:B------:R-:W-:Y:S01]  /*0dc0*/  SHF.R.U32.HI R3, RZ, R10, R5 ;  /* 0x0000000aff037219 */ /* 0x000fe20000011605 */
[----:B------:R-:W-:Y:S01]  /*0dd0*/  IMAD.MOV.U32 R5, RZ, RZ, R23 ;  /* 0x000000ffff057224 */ /* 0x000fe200078e0017 */
[----:B------:R-:W-:Y:S01]  /*0de0*/  IADD3 R7, P0, RZ, -R22, RZ ;  /* 0x80000016ff077210 */ /* 0x000fe20007f1e0ff */
[----:B0-----:R-:W-:Y:S02]  /*0df0*/  IMAD R23, R11, R12, R2 ;  /* 0x0000000c0b177224 */ /* 0x001fe400078e0202 */
[----:B------:R-:W0:Y:S01]  /*0e00*/  LDC R8, c[0x0][0x618] ;  /* 0x00018600ff087b82 */ /* 0x000e220000000800 */
[----:B------:R-:W-:Y:S02]  /*0e10*/  IMAD.MOV.U32 R11, RZ, RZ, 0x1 ;  /* 0x00000001ff0b7424 */ /* 0x000fe400078e00ff */
[----:B------:R-:W-:-:S02]  /*0e20*/  IMAD.X R3, RZ, RZ, ~R3, P0 ;  /* 0x000000ffff037224 */ /* 0x000fc400000e0e03 */
[----:B------:R-:W-:-:S03]  /*0e30*/  IMAD.WIDE.U32 R4, R7, R16, R4 ;  /* 0x0000001007047225 */ /* 0x000fc600078e0004 */
[----:B------:R-:W2:Y:S01]  /*0e40*/  LDC R14, c[0x0][0x608] ;  /* 0x00018200ff0e7b82 */ /* 0x000ea20000000800 */
[----:B------:R-:W-:-:S04]  /*0e50*/  IMAD R6, R3, R16, RZ ;  /* 0x0000001003067224 */ /* 0x000fc800078e02ff */
[----:B------:R-:W-:-:S03]  /*0e60*/  IMAD R3, R7, R17, R6 ;  /* 0x0000001107037224 */ /* 0x000fc600078e0206 */
[----:B------:R-:W3:Y:S01]  /*0e70*/  LDC R18, c[0x0][0x658] ;  /* 0x00019600ff127b82 */ /* 0x000ee20000000800 */
[----:B------:R-:W-:Y:S01]  /*0e80*/  IMAD.IADD R3, R5, 0x1, R3 ;  /* 0x0000000105037824 */ /* 0x000fe200078e0203 */
[----:B-1----:R-:W-:Y:S01]  /*0e90*/  ISETP.NE.U32.AND P0, PT, R20, RZ, PT ;  /* 0x000000ff1400720c */ /* 0x002fe20003f05070 */
[----:B------:R-:W-:-:S03]  /*0ea0*/  IMAD.MOV.U32 R5, RZ, RZ, -0x1 ;  /* 0xffffffffff057424 */ /* 0x000fc600078e00ff */
[----:B------:R-:W-:Y:S02]  /*0eb0*/  ISETP.NE.AND.EX P0, PT, R21, RZ, PT, P0 ;  /* 0x000000ff1500720c */ /* 0x000fe40003f05300 */
[----:B------:R-:W1:Y:S01]  /*0ec0*/  LDC R13, c[0x0][0x600] ;  /* 0x00018000ff0d7b82 */ /* 0x000e620000000800 */
[-CC-:B0-----:R-:W-:Y:S02]  /*0ed0*/  SHF.R.U64 R10, R4, R8.reuse, R3.reuse ;  /* 0x00000008040a7219 */ /* 0x181fe40000001203 */
[----:B------:R-:W-:-:S05]  /*0ee0*/  SHF.R.U32.HI R3, RZ, R8, R3 ;  /* 0x00000008ff037219 */ /* 0x000fca0000011603 */
[----:B------:R-:W0:Y:S01]  /*0ef0*/  LDC R15, c[0x0][0x648] ;  /* 0x00019200ff0f7b82 */ /* 0x000e220000000800 */
[-CC-:B--2---:R-:W-:Y:S02]  /*0f00*/  SHF.R.U64 R19, R10, R14.reuse, R3.reuse ;  /* 0x0000000e0a137219 */ /* 0x184fe40000001203 */
[----:B------:R-:W-:-:S05]  /*0f10*/  SHF.R.U32.HI R3, RZ, R14, R3 ;  /* 0x0000000eff037219 */ /* 0x000fca0000011603 */
[----:B------:R-:W2:Y:S01]  /*0f20*/  LDC R17, c[0x0][0x638] ;  /* 0x00018e00ff117b82 */ /* 0x000ea20000000800 */
[-C--:B---3--:R-:W-:Y:S02]  /*0f30*/  SHF.L.U32 R2, R5, R18.reuse, RZ ;  /* 0x0000001205027219 */ /* 0x088fe400000006ff */
[--C-:B------:R-:W-:Y:S02]  /*0f40*/  SHF.R.U64 R12, R19, R18, R3.reuse ;  /* 0x00000012130c7219 */ /* 0x100fe40000001203 */
[----:B------:R-:W-:Y:S02]  /*0f50*/  LOP3.LUT R8, RZ, R2, RZ, 0x33, !PT ;  /* 0x00000002ff087212 */ /* 0x000fe400078e33ff */
[----:B------:R-:W-:Y:S01]  /*0f60*/  SHF.R.U32.HI R3, RZ, R18, R3 ;  /* 0x00000012ff037219 */ /* 0x000fe20000011603 */
[----:B------:R-:W3:Y:S01]  /*0f70*/  LDC R16, c[0x0][0x610] ;  /* 0x00018400ff107b82 */ /* 0x000ee20000000800 */
[----:B------:R-:W-:Y:S01]  /*0f80*/  IMAD.MOV.U32 R2, RZ, RZ, R12 ;  /* 0x000000ffff027224 */ /* 0x000fe200078e000c */
[----:B------:R-:W-:Y:S06]  /*0f90*/  @!P0 BRA `(.L_x_11) ;  /* 0x0000000000288947 */ /* 0x000fec0003800000 */
[----:B------:R-:W4:Y:S02]  /*0fa0*/  LDC R7, c[0x0][0x64c] ;  /* 0x00019300ff077b82 */ /* 0x000f240000000800 */
[----:B----4-:R-:W-:-:S05]  /*0fb0*/  IADD3 R7, P0, R12, R7, RZ ;  /* 0x000000070c077210 */ /* 0x010fca0007f1e0ff */
        /* <DEDUP_REMOVED lines=8> */
.L_x_11:
[----:B0-----:R-:W-:Y:S01]  /*1040*/  SHF.R.U64 R4, R2, R15, R3 ;  /* 0x0000000f02047219 */ /* 0x001fe20000001203 */
[----:B-1----:R-:W-:Y:S01]  /*1050*/  VIADD R5, R13, 0xffffffff ;  /* 0xffffffff0d057836 */ /* 0x002fe20000000000 */
[----:B------:R-:W-:Y:S02]  /*1060*/  SHF.L.U32 R2, R11, R18, RZ ;  /* 0x000000120b027219 */ /* 0x000fe400000006ff */
[----:B------:R-:W-:Y:S01]  /*1070*/  LOP3.LUT R3, R19, R8, RZ, 0xc0, !PT ;  /* 0x0000000813037212 */ /* 0x000fe200078ec0ff */
[----:B------:R-:W-:Y:S01]  /*1080*/  IMAD.MOV R6, RZ, RZ, -R4 ;  /* 0x000000ffff067224 */ /* 0x000fe200078e0a04 */
[----:B------:R-:W-:Y:S02]  /*1090*/  SEL R0, R0, R23, !P4 ;  /* 0x0000001700007207 */ /* 0x000fe40006000000 */
[----:B------:R-:W-:Y:S01]  /*10a0*/  LOP3.LUT R5, R10, R5, RZ, 0xc0, !PT ;  /* 0x000000050a057212 */ /* 0x000fe200078ec0ff */
[----:B------:R-:W-:Y:S01]  /*10b0*/  IMAD R3, R2, R4, R3 ;  /* 0x0000000402037224 */ /* 0x000fe200078e0203 */
[----:B------:R-:W-:Y:S01]  /*10c0*/  R2UR UR22, R22 ;  /* 0x00000000161672ca */ /* 0x000fe200000e0000 */
[----:B--2---:R-:W-:-:S02]  /*10d0*/  IMAD R2, R6, R17, R12 ;  /* 0x0000001106027224 */ /* 0x004fc400078e020c */
[----:B---3--:R-:W-:Y:S02]  /*10e0*/  IMAD R0, R3, R16, R0 ;  /* 0x0000001003007224 */ /* 0x008fe400078e0200 */
[----:B------:R-:W-:Y:S02]  /*10f0*/  IMAD R3, R2, R13, R5 ;  /* 0x0000000d02037224 */ /* 0x000fe400078e0205 */
[----:B------:R-:W-:-:S03]  /*1100*/  IMAD.MOV.U32 R4, RZ, RZ, 0x1 ;  /* 0x00000001ff047424 */ /* 0x000fc600078e00ff */
[----:B------:R-:W-:Y:S02]  /*1110*/  SEL R2, R3, R0, !P4 ;  /* 0x0000000003027207 */ /* 0x000fe40006000000 */
[----:B------:R-:W-:-:S03]  /*1120*/  SEL R0, R0, R3, !P4 ;  /* 0x0000000300007207 */ /* 0x000fc60006000000 */
[----:B------:R1:W-:Y:S04]  /*1130*/  STL [R1+0x88], R2 ;  /* 0x0000880201007387 */ /* 0x0003e80000100800 */
[----:B------:R1:W-:Y:S02]  /*1140*/  STL [R1+0x8c], R0 ;  /* 0x00008c0001007387 */ /* 0x0003e40000100800 */
.L_x_9:
[----:B------:R-:W-:-:S08]  /*1150*/  NOP ;  /* 0x0000000000007918 */ /* 0x000fd00000000000 */
[----:B------:R-:W2:Y:S02]  /*1160*/  USETMAXREG.TRY_ALLOC.CTAPOOL UP0, 0xe8 ;  /* 0x000000e8000079c8 */ /* 0x000ea40008000600 */
[----:B--2---:R-:W-:-:S13]  /*1170*/  PLOP3.LUT P0, PT, PT, PT, UP0, 0x80, 0x0 ;  /* 0x000000000000781c */ /* 0x004fda0003f0f008 */
[----:B------:R-:W-:Y:S05]  /*1180*/  @!P0 BRA `(.L_x_9) ;  /* 0xfffffffc00f08947 */ /* 0x000fea000383ffff */
[----:B------:R-:W-:Y:S01]  /*1190*/  ULDC.64 UR4, c[0x0][0x598] ;  /* 0x0001660000047ab9 */ /* 0x000fe20000000a00 */
[----:B------:R-:W-:Y:S01]  /*11a0*/  ULDC.64 UR16, c[0x0][0x208] ;  /* 0x0000820000107ab9 */ /* 0x000fe20000000a00 */
[----:B------:R-:W-:-:S04]  /*11b0*/  ISETP.NE.U32.AND P0, PT, RZ, UR4, PT ;  /* 0x00000004ff007c0c */ /* 0x000fc8000bf05070 */
[----:B------:R-:W-:-:S13]  /*11c0*/  ISETP.NE.AND.EX P0, PT, RZ, UR5, PT, P0 ;  /* 0x00000005ff007c0c */ /* 0x000fda000bf05300 */
[----:B------:R-:W-:Y:S05]  /*11d0*/  @!P0 BRA `(.L_x_12) ;  /* 0x0000000000208947 */ /* 0x000fea0003800000 */
[----:B-1----:R-:W1:Y:S02]  /*11e0*/  LDC.64 R2, c[0x0][0x598] ;  /* 0x00016600ff027b82 */ /* 0x002e640000000a00 */
[----:B-1----:R-:W2:Y:S02]  /*11f0*/  LDG.E.64 R2, desc[UR16][R2.64] ;  /* 0x0000001002027981 */ /* 0x002ea4000c1e1b00 */
[----:B--2---:R-:W-:-:S04]  /*1200*/  ISETP.NE.U32.AND P0, PT, R2, RZ, PT ;  /* 0x000000ff0200720c */ /* 0x004fc80003f05070 */
[----:B------:R-:W-:-:S13]  /*1210*/  ISETP.NE.AND.EX P0, PT, R3, RZ, PT, P0 ;  /* 0x000000ff0300720c */ /* 0x000fda0003f05300 */
[----:B------:R-:W-:Y:S05]  /*1220*/  @!P0 BRA `(.L_x_12) ;  /* 0x00000000000c8947 */ /* 0x000fea0003800000 */
[----:B------:R-:W2:Y:S02]  /*1230*/  LD.E R2, desc[UR16][R2.64] ;  /* 0x0000001002027980 */ /* 0x000ea4000c101900 */
[----:B--2---:R-:W-:Y:S01]  /*1240*/  R2UR UR20, R2 ;  /* 0x00000000021472ca */ /* 0x004fe200000e0000 */
[----:B------:R-:W-:-:S14]  /*1250*/  BRA `(.L_x_13) ;  /* 0x0000000000247947 */ /* 0x000fdc0003800000 */
.L_x_12:
[----:B------:R-:W-:Y:S02]  /*1260*/  ULDC.64 UR4, c[0x0][0x588] ;  /* 0x0001620000047ab9 */ /* 0x000fe40000000a00 */
[----:B------:R-:W-:-:S04]  /*1270*/  ISETP.NE.U32.AND P0, PT, RZ, UR4, PT ;  /* 0x00000004ff007c0c */ /* 0x000fc8000bf05070 */
[----:B------:R-:W-:-:S13]  /*1280*/  ISETP.NE.AND.EX P0, PT, RZ, UR5, PT, P0 ;  /* 0x00000005ff007c0c */ /* 0x000fda000bf05300 */
[----:B------:R-:W-:Y:S05]  /*1290*/  @!P0 BRA `(.L_x_14) ;  /* 0x0000000000108947 */ /* 0x000fea0003800000 */
[----:B-1----:R-:W1:Y:S02]  /*12a0*/  LDC.64 R2, c[0x0][0x588] ;  /* 0x00016200ff027b82 */ /* 0x002e640000000a00 */
[----:B-1----:R-:W2:Y:S02]  /*12b0*/  LDG.E R2, desc[UR16][R2.64] ;  /* 0x0000001002027981 */ /* 0x002ea4000c1e1900 */
[----:B--2---:R-:W-:Y:S01]  /*12c0*/  R2UR UR20, R2 ;  /* 0x00000000021472ca */ /* 0x004fe200000e0000 */
[----:B------:R-:W-:-:S14]  /*12d0*/  BRA `(.L_x_13) ;  /* 0x0000000000047947 */ /* 0x000fdc0003800000 */
.L_x_14:
[----:B------:R-:W-:-:S05]  /*12e0*/  ULDC UR20, c[0x0][0x580] ;  /* 0x0001600000147ab9 */ /* 0x000fca0000000800 */
.L_x_13:
[----:B------:R-:W-:Y:S02]  /*12f0*/  ULDC.64 UR4, c[0x0][0x5a0] ;  /* 0x0001680000047ab9 */ /* 0x000fe40000000a00 */
        /* <DEDUP_REMOVED lines=11> */
.L_x_15:
        /* <DEDUP_REMOVED lines=8> */
.L_x_17:
[----:B------:R-:W-:-:S05]  /*1430*/  ULDC UR21, c[0x0][0x584] ;  /* 0x0001610000157ab9 */ /* 0x000fca0000000800 */
.L_x_16:
[----:B------:R-:W-:-:S13]  /*1440*/  LOP3.LUT P0, RZ, R4, 0xff, RZ, 0xc0, !PT ;  /* 0x000000ff04ff7812 */ /* 0x000fda000780c0ff */
[----:B------:R-:W-:Y:S05]  /*1450*/  @!P0 EXIT ;  /* 0x000000000000894d */ /* 0x000fea0003800000 */
[----:B------:R-:W-:Y:S01]  /*1460*/  ULDC UR4, c[0x0][0x28c] ;  /* 0x0000a30000047ab9 */ /* 0x000fe20000000800 */
[----:B------:R-:W-:Y:S02]  /*1470*/  ULOP3.LUT UR23, UR13, 0x1, URZ, 0xfc, !UPT ;  /* 0x000000010d177892 */ /* 0x000fe4000f8efc3f */
[----:B------:R-:W-:-:S04]  /*1480*/  UIADD3 UR4, UR4, 0x1f, URZ ;  /* 0x0000001f04047890 */ /* 0x000fc8000fffe03f */
[----:B------:R-:W-:-:S04]  /*1490*/  USHF.R.S32.HI UR5, URZ, 0x1f, UR4 ;  /* 0x0000001f3f057899 */ /* 0x000fc80008011404 */
[----:B------:R-:W-:-:S03]  /*14a0*/  ULEA.HI UR5, UR5, UR4, URZ, 0x5 ;  /* 0x0000000405057291 */ /* 0x000fc6000f8f283f */
[----:B------:R-:W-:Y:S01]  /*14b0*/  UMOV UR4, URZ ;  /* 0x0000003f00047c82 */ /* 0x000fe20008000000 */
[----:B------:R-:W-:-:S03]  /*14c0*/  USHF.R.S32.HI UR12, URZ, 0x5, UR5 ;  /* 0x000000053f0c7899 */ /* 0x000fc60008011405 */
[----:B------:R-:W-:-:S09]  /*14d0*/  UMOV UR5, URZ ;  /* 0x0000003f00057c82 */ /* 0x000fd20008000000 */
.L_x_300:
[----:B-1----:R-:W1:Y:S01]  /*14e0*/  S2R R0, SR_TID.X ;  /* 0x0000000000007919 */ /* 0x002e620000002100 */
[----:B--2---:R-:W2:Y:S01]  /*14f0*/  S2UR UR11, SR_CgaCtaId ;  /* 0x00000000000b79c3 */ /* 0x004ea20000008800 */
[----:B------:R-:W-:Y:S01]  /*1500*/  UMOV UR14, 0x400 ;  /* 0x00000400000e7882 */ /* 0x000fe20000000000 */
[----:B------:R-:W-:Y:S01]  /*1510*/  UMOV UR6, URZ ;  /* 0x0000003f00067c82 */ /* 0x000fe20008000000 */
[----:B------:R-:W-:Y:S01]  /*1520*/  STL [R1+0x74], RZ ;  /* 0x000074ff01007387 */ /* 0x000fe20000100800 */
[----:B------:R-:W-:Y:S01]  /*1530*/  UMOV UR7, URZ ;  /* 0x0000003f00077c82 */ /* 0x000fe20008000000 */
[----:B------:R-:W-:Y:S01]  /*1540*/  UMOV UR8, URZ ;  /* 0x0000003f00087c82 */ /* 0x000fe20008000000 */
[----:B------:R-:W-:Y:S01]  /*1550*/  UMOV UR18, UR5 ;  /* 0x0000000500127c82 */ /* 0x000fe20008000000 */
[----:B------:R-:W-:Y:S01]  /*1560*/  STL [R1+0x70], RZ ;  /* 0x000070ff01007387 */ /* 0x000fe20000100800 */
[----:B---3--:R-:W3:Y:S01]  /*1570*/  LDC R2, c[0x0][0x28c] ;  /* 0x0000a300ff027b82 */ /* 0x008ee20000000800 */
[----:B------:R-:W-:-:S02]  /*1580*/  CS2R R4, SRZ ;  /* 0x0000000000047805 */ /* 0x000fc4000001ff00 */
[----:B------:R-:W-:Y:S01]  /*1590*/  CS2R R6, SRZ ;  /* 0x0000000000067805 */ /* 0x000fe2000001ff00 */
[----:B------:R-:W-:Y:S01]  /*15a0*/  STL [R1+0x6c], RZ ;  /* 0x00006cff01007387 */ /* 0x000fe20000100800 */
[----:B------:R-:W-:Y:S02]  /*15b0*/  CS2R R8, SRZ ;  /* 0x0000000000087805 */ /* 0x000fe4000001ff00 */
[----:B------:R-:W-:Y:S02]  /*15c0*/  CS2R R10, SRZ ;  /* 0x00000000000a7805 */ /* 0x000fe4000001ff00 */
[----:B------:R-:W-:Y:S01]  /*15d0*/  CS2R R12, SRZ ;  /* 0x00000000000c7805 */ /* 0x000fe2000001ff00 */
[----:B------:R-:W-:Y:S01]  /*15e0*/  STL [R1+0x68], RZ ;  /* 0x000068ff01007387 */ /* 0x000fe20000100800 */
[----:B------:R-:W-:Y:S02]  /*15f0*/  CS2R R14, SRZ ;  /* 0x00000000000e7805 */ /* 0x000fe4000001ff00 */
[----:B------:R-:W-:-:S02]  /*1600*/  CS2R R16, SRZ ;  /* 0x0000000000107805 */ /* 0x000fc4000001ff00 */
[----:B0-----:R-:W-:Y:S01]  /*1610*/  CS2R R18, SRZ ;  /* 0x0000000000127805 */ /* 0x001fe2000001ff00 */
[----:B------:R-:W-:Y:S01]  /*1620*/  STL [R1+0x64], RZ ;  /* 0x000064ff01007387 */ /* 0x000fe20000100800 */
[----:B------:R-:W-:Y:S02]  /*1630*/  CS2R R20, SRZ ;  /* 0x0000000000147805 */ /* 0x000fe4000001ff00 */
[----:B------:R-:W-:Y:S02]  /*1640*/  CS2R R22, SRZ ;  /* 0x0000000000167805 */ /* 0x000fe4000001ff00 */
[----:B------:R-:W-:Y:S01]  /*1650*/  CS2R R152, SRZ ;  /* 0x0000000000987805 */ /* 0x000fe2000001ff00 */
[----:B------:R-:W-:Y:S01]  /*1660*/  STL [R1+0x60], RZ ;  /* 0x000060ff01007387 */ /* 0x000fe20000100800 */
[----:B--2---:R-:W-:Y:S01]  /*1670*/  ULEA UR14, UR11, UR14, 0x18 ;  /* 0x0000000e0b0e7291 */ /* 0x004fe2000f8ec03f */
[----:B------:R-:W-:Y:S02]  /*1680*/  CS2R R154, SRZ ;  /* 0x00000000009a7805 */ /* 0x000fe4000001ff00 */
[----:B------:R-:W-:Y:S01]  /*1690*/  CS2R R156, SRZ ;  /* 0x00000000009c7805 */ /* 0x000fe2000001ff00 */
[----:B------:R-:W-:Y:S01]  /*16a0*/  STL [R1+0x5c], RZ ;  /* 0x00005cff01007387 */ /* 0x000fe20000100800 */
[----:B------:R-:W-:-:S02]  /*16b0*/  CS2R R158, SRZ ;  /* 0x00000000009e7805 */ /* 0x000fc4000001ff00 */
[----:B------:R-:W-:Y:S02]  /*16c0*/  CS2R R160, SRZ ;  /* 0x0000000000a07805 */ /* 0x000fe4000001ff00 */
[----:B------:R-:W-:Y:S02]  /*16d0*/  CS2R R162, SRZ ;  /* 0x0000000000a27805 */ /* 0x000fe4000001ff00 */
[----:B-1----:R-:W-:Y:S01]  /*16e0*/  LOP3.LUT R0, R0, 0x80, RZ, 0xc0, !PT ;  /* 0x0000008000007812 */ /* 0x002fe200078ec0ff */
[----:B------:R-:W-:Y:S01]  /*16f0*/  STL [R1+0x58], RZ ;  /* 0x000058ff01007387 */ /* 0x000fe20000100800 */
[----:B---3--:R-:W-:Y:S02]  /*1700*/  ISETP.GE.AND P0, PT, R2, 0x1, PT ;  /* 0x000000010200780c */ /* 0x008fe40003f06270 */
[----:B------:R-:W-:Y:S02]  /*1710*/  CS2R R2, SRZ ;  /* 0x0000000000027805 */ /* 0x000fe4000001ff00 */
[----:B------:R-:W-:Y:S01]  /*1720*/  SHF.R.U32.HI R0, RZ, 0x7, R0 ;  /* 0x00000007ff007819 */ /* 0x000fe20000011600 */
[----:B------:R-:W-:Y:S01]  /*1730*/  STL [R1+0x54], RZ ;  /* 0x000054ff01007387 */ /* 0x000fe20000100800 */
[----:B------:R-:W-:-:S02]  /*1740*/  CS2R R164, SRZ ;  /* 0x0000000000a47805 */ /* 0x000fc4000001ff00 */
[----:B------:R-:W-:Y:S02]  /*1750*/  CS2R R166, SRZ ;  /* 0x0000000000a67805 */ /* 0x000fe4000001ff00 */
[----:B------:R-:W-:Y:S01]  /*1760*/  CS2R R168, SRZ ;  /* 0x0000000000a87805 */ /* 0x000fe2000001ff00 */
[----:B------:R-:W-:Y:S01]  /*1770*/  STL [R1+0x50], RZ ;  /* 0x000050ff01007387 */ /* 0x000fe20000100800 */
[----:B------:R-:W-:Y:S02]  /*1780*/  CS2R R170, SRZ ;  /* 0x0000000000aa7805 */ /* 0x000fe4000001ff00 */
[----:B------:R-:W-:Y:S02]  /*1790*/  CS2R R172, SRZ ;  /* 0x0000000000ac7805 */ /* 0x000fe4000001ff00 */
[----:B------:R-:W-:Y:S01]  /*17a0*/  CS2R R174, SRZ ;  /* 0x0000000000ae7805 */ /* 0x000fe2000001ff00 */
[----:B------:R-:W0:Y:S01]  /*17b0*/  SHFL.IDX PT, R0, R0, RZ, 0x1f ;  /* 0x00001fff00007589 */ /* 0x000e2200000e0000 */
[----:B------:R-:W-:-:S02]  /*17c0*/  CS2R R176, SRZ ;  /* 0x0000000000b07805 */ /* 0x000fc4000001ff00 */
[----:B------:R-:W-:Y:S02]  /*17d0*/  CS2R R178, SRZ ;  /* 0x0000000000b27805 */ /* 0x000fe4000001ff00 */
[----:B------:R-:W-:Y:S01]  /*17e0*/  CS2R R180, SRZ ;  /* 0x0000000000b47805 */ /* 0x000fe2000001ff00 */
[----:B------:R1:W-:Y:S01]  /*17f0*/  STL [R1+0x4c], RZ ;  /* 0x00004cff01007387 */ /* 0x0003e20000100800 */
[----:B------:R-:W-:Y:S02]  /*1800*/  CS2R R182, SRZ ;  /* 0x0000000000b67805 */ /* 0x000fe4000001ff00 */
[----:B------:R-:W-:Y:S02]  /*1810*/  CS2R R184, SRZ ;  /* 0x0000000000b87805 */ /* 0x000fe4000001ff00 */
[----:B------:R-:W-:Y:S01]  /*1820*/  CS2R R186, SRZ ;  /* 0x0000000000ba7805 */ /* 0x000fe2000001ff00 */
[----:B------:R1:W-:Y:S01]  /*1830*/  STL [R1+0x48], RZ ;  /* 0x000048ff01007387 */ /* 0x0003e20000100800 */
        /* <DEDUP_REMOVED lines=14> */
[----:B------:R-:W-:Y:S02]  /*1920*/  CS2R R210, SRZ ;  /* 0x0000000000d27805 */ /* 0x000fe4000001ff00 */
[----:B0-----:R-:W-:Y:S01]  /*1930*/  R2UR UR9, R0 ;  /* 0x00000000000972ca */ /* 0x001fe200000e0000 */
[----:B------:R1:W-:Y:S01]  /*1940*/  STL [R1+0x38], RZ ;  /* 0x000038ff01007387 */ /* 0x0003e20000100800 */
[----:B------:R-:W-:Y:S01]  /*1950*/  IMAD.MOV.U32 R0, RZ, RZ, RZ ;  /* 0x000000ffff007224 */ /* 0x000fe200078e00ff */
[----:B------:R-:W-:-:S02]  /*1960*/  CS2R R212, SRZ ;  /* 0x0000000000d47805 */ /* 0x000fc4000001ff00 */
[----:B------:R-:W-:Y:S01]  /*1970*/  CS2R R214, SRZ ;  /* 0x0000000000d67805 */ /* 0x000fe2000001ff00 */
[----:B------:R1:W-:Y:S01]  /*1980*/  STL [R1+0x34], RZ ;  /* 0x000034ff01007387 */ /* 0x0003e20000100800 */
[----:B------:R-:W-:Y:S02]  /*1990*/  CS2R R216, SRZ ;  /* 0x0000000000d87805 */ /* 0x000fe4000001ff00 */
[----:B------:R-:W-:Y:S02]  /*19a0*/  CS2R R218, SRZ ;  /* 0x0000000000da7805 */ /* 0x000fe4000001ff00 */
[----:B------:R-:W-:Y:S01]  /*19b0*/  CS2R R220, SRZ ;  /* 0x0000000000dc7805 */ /* 0x000fe2000001ff00 */
[----:B------:R1:W-:Y:S01]  /*19c0*/  STL [R1+0x30], RZ ;  /* 0x000030ff01007387 */ /* 0x0003e20000100800 */
[----:B------:R-:W-:Y:S02]  /*19d0*/  CS2R R222, SRZ ;  /* 0x0000000000de7805 */ /* 0x000fe4000001ff00 */
[----:B------:R-:W-:Y:S01]  /*19e0*/  CS2R R224, SRZ ;  /* 0x0000000000e07805 */ /* 0x000fe2000001ff00 */
[----:B------:R-:W-:Y:S01]  /*19f0*/  IMAD.MOV.U32 R226, RZ, RZ, RZ ;  /* 0x000000ffffe27224 */ /* 0x000fe200078e00ff */
[----:B------:R1:W-:Y:S01]  /*1a00*/  STL [R1+0x2c], RZ ;  /* 0x00002cff01007387 */ /* 0x0003e20000100800 */
[----:B------:R-:W-:Y:S01]  /*1a10*/  ULEA.HI UR10, UR9, UR9, URZ, 0x1 ;  /* 0x00000009090a7291 */ /* 0x000fe2000f8f083f */
[----:B------:R-:W-:Y:S01]  /*1a20*/  IMAD.U32 R227, RZ, RZ, UR4 ;  /* 0x00000004ffe37e24 */ /* 0x000fe2000f8e00ff */
[----:B------:R-:W-:Y:S01]  /*1a30*/  CS2R R88, SRZ ;  /* 0x0000000000587805 */ /* 0x000fe2000001ff00 */
[----:B------:R1:W-:Y:S01]  /*1a40*/  STL [R1+0x28], RZ ;  /* 0x000028ff01007387 */ /* 0x0003e20000100800 */
[----:B------:R-:W-:Y:S01]  /*1a50*/  ULOP3.LUT UR10, UR10, 0x1ffffe, URZ, 0xc0, !UPT ;  /* 0x001ffffe0a0a7892 */ /* 0x000fe2000f8ec03f */
[----:B------:R-:W-:-:S02]  /*1a60*/  CS2R R90, SRZ ;  /* 0x00000000005a7805 */ /* 0x000fc4000001ff00 */
[----:B------:R-:W-:Y:S01]  /*1a70*/  CS2R R92, SRZ ;  /* 0x00000000005c7805 */ /* 0x000fe2000001ff00 */
[----:B------:R1:W-:Y:S01]  /*1a80*/  STL [R1+0x24], RZ ;  /* 0x000024ff01007387 */ /* 0x0003e20000100800 */
[----:B------:R-:W-:Y:S01]  /*1a90*/  UIADD3 UR10, UR9, -UR10, URZ ;  /* 0x8000000a090a7290 */ /* 0x000fe2000fffe03f */
[----:B------:R-:W-:Y:S02]  /*1aa0*/  CS2R R94, SRZ ;  /* 0x00000000005e7805 */ /* 0x000fe4000001ff00 */
[----:B------:R-:W-:Y:S01]  /*1ab0*/  CS2R R96, SRZ ;  /* 0x0000000000607805 */ /* 0x000fe2000001ff00 */
[----:B------:R1:W-:Y:S01]  /*1ac0*/  STL [R1+0x20], RZ ;  /* 0x000020ff01007387 */ /* 0x0003e20000100800 */
[----:B------:R-:W-:Y:S01]  /*1ad0*/  ULEA UR10, UR10, UR14, 0xb ;  /* 0x0000000e0a0a7291 */ /* 0x000fe2000f8e583f */
[----:B------:R-:W-:Y:S02]  /*1ae0*/  CS2R R98, SRZ ;  /* 0x0000000000627805 */ /* 0x000fe4000001ff00 */
[----:B------:R-:W-:Y:S01]  /*1af0*/  CS2R R100, SRZ ;  /* 0x0000000000647805 */ /* 0x000fe2000001ff00 */
[----:B------:R1:W-:Y:S01]  /*1b00*/  STL [R1+0x1c], RZ ;  /* 0x00001cff01007387 */ /* 0x0003e20000100800 */
[----:B------:R-:W-:Y:S01]  /*1b10*/  UIADD3 UR10, UR10, 0x200, URZ ;  /* 0x000002000a0a7890 */ /* 0x000fe2000fffe03f */
[----:B------:R-:W-:-:S02]  /*1b20*/  CS2R R102, SRZ ;  /* 0x0000000000667805 */ /* 0x000fc4000001ff00 */
[----:B------:R-:W-:Y:S01]  /*1b30*/  CS2R R104, SRZ ;  /* 0x0000000000687805 */ /* 0x000fe2000001ff00 */
[----:B------:R1:W-:Y:S01]  /*1b40*/  STL [R1+0x18], RZ ;  /* 0x000018ff01007387 */ /* 0x0003e20000100800 */
[----:B------:R-:W-:Y:S01]  /*1b50*/  USHF.R.U32.HI UR10, URZ, 0x4, UR10 ;  /* 0x000000043f0a7899 */ /* 0x000fe2000801160a */
[----:B------:R-:W-:Y:S02]  /*1b60*/  CS2R R106, SRZ ;  /* 0x00000000006a7805 */ /* 0x000fe4000001ff00 */
[----:B------:R-:W-:Y:S01]  /*1b70*/  CS2R R108, SRZ ;  /* 0x00000000006c7805 */ /* 0x000fe2000001ff00 */
[----:B------:R1:W-:Y:S01]  /*1b80*/  STL [R1+0x14], RZ ;  /* 0x000014ff01007387 */ /* 0x0003e20000100800 */
[----:B------:R-:W-:Y:S01]  /*1b90*/  ULOP3.LUT UR15, UR10, 0x3fff, URZ, 0xc0, !UPT ;  /* 0x00003fff0a0f7892 */ /* 0x000fe2000f8ec03f */
        /* <DEDUP_REMOVED lines=18> */
[----:B------:R1:W-:Y:S01]  /*1cc0*/  STL [R1], RZ ;  /* 0x000000ff01007387 */ /* 0x0003e20000100800 */
[----:B------:R-:W-:-:S02]  /*1cd0*/  CS2R R138, SRZ ;  /* 0x00000000008a7805 */ /* 0x000fc4000001ff00 */
[----:B------:R-:W-:Y:S02]  /*1ce0*/  CS2R R140, SRZ ;  /* 0x00000000008c7805 */ /* 0x000fe4000001ff00 */
[----:B------:R-:W-:Y:S02]  /*1cf0*/  CS2R R142, SRZ ;  /* 0x00000000008e7805 */ /* 0x000fe4000001ff00 */
[----:B------:R-:W-:Y:S02]  /*1d00*/  CS2R R144, SRZ ;  /* 0x0000000000907805 */ /* 0x000fe4000001ff00 */
[----:B------:R-:W-:Y:S02]  /*1d10*/  CS2R R146, SRZ ;  /* 0x0000000000927805 */ /* 0x000fe4000001ff00 */
[----:B------:R-:W-:Y:S02]  /*1d20*/  CS2R R148, SRZ ;  /* 0x0000000000947805 */ /* 0x000fe4000001ff00 */
[----:B------:R-:W-:-:S02]  /*1d30*/  CS2R R150, SRZ ;  /* 0x0000000000967805 */ /* 0x000fc4000001ff00 */
[----:B------:R-:W-:Y:S02]  /*1d40*/  CS2R R24, SRZ ;  /* 0x0000000000187805 */ /* 0x000fe4000001ff00 */
[----:B------:R-:W-:Y:S02]  /*1d50*/  CS2R R26, SRZ ;  /* 0x00000000001a7805 */ /* 0x000fe4000001ff00 */
[----:B------:R-:W-:Y:S02]  /*1d60*/  CS2R R28, SRZ ;  /* 0x00000000001c7805 */ /* 0x000fe4000001ff00 */
[----:B----4-:R-:W-:Y:S02]  /*1d70*/  CS2R R30, SRZ ;  /* 0x00000000001e7805 */ /* 0x010fe4000001ff00 */
[----:B------:R-:W-:Y:S02]  /*1d80*/  CS2R R32, SRZ ;  /* 0x0000000000207805 */ /* 0x000fe4000001ff00 */
        /* <DEDUP_REMOVED lines=26> */
[----:B------:R-:W-:Y:S01]  /*1f30*/  CS2R R86, SRZ ;  /* 0x0000000000567805 */ /* 0x000fe2000001ff00 */
[----:B-1----:R-:W-:Y:S06]  /*1f40*/  @!P0 BRA `(.L_x_18) ;  /* 0x0000001000608947 */ /* 0x002fec0003800000 */
[----:B------:R-:W-:-:S06]  /*1f50*/  UISETP.NE.AND UP0, UPT, UR23, 0x3, UPT ;  /* 0x000000031700788c */ /* 0x000fcc000bf05270 */
[----:B------:R-:W-:-:S13]  /*1f60*/  PLOP3.LUT P1, PT, PT, PT, UP0, 0x80, 0x0 ;  /* 0x000000000000781c */ /* 0x000fda0003f2f008 */
[----:B------:R-:W-:Y:S05]  /*1f70*/  @!P1 BRA `(.L_x_19) ;  /* 0x0000000000049947 */ /* 0x000fea0003800000 */
[----:B------:R-:W-:Y:S01]  /*1f80*/  BPT.TRAP 0x1 ;  /* 0x000000040000795c */ /* 0x000fe20000300000 */
.L_x_19:
[----:B------:R-:W-:Y:S01]  /*1f90*/  ULEA UR7, UR5, UR14, 0x3 ;  /* 0x0000000e05077291 */ /* 0x000fe2000f8e183f */
[----:B------:R-:W-:-:S05]  /*1fa0*/  IMAD.U32 R0, RZ, RZ, UR4 ;  /* 0x00000004ff007e24 */ /* 0x000fca000f8e00ff */
[----:B------:R-:W-:-:S04]  /*1fb0*/  SHF.L.U32 R0, R0, 0x1f, RZ ;  /* 0x0000001f00007819 */ /* 0x000fc800000006ff */
[----:B------:R0:W1:Y:S01]  /*1fc0*/  SYNCS.PHASECHK.TRANS64.TRYWAIT P0, [UR7], R0 ;  /* 0x00000000ff0075a7 */ /* 0x0000620008000147 */
[----:B------:R-:W-:Y:S05]  /*1fd0*/  @!P1 BRA `(.L_x_20) ;  /* 0x0000000000049947 */ /* 0x000fea0003800000 */
[----:B------:R-:W-:Y:S01]  /*1fe0*/  BPT.TRAP 0x1 ;  /* 0x000000040000795c */ /* 0x000fe20000300000 */
.L_x_20:
[----:B------:R2:W-:Y:S01]  /*1ff0*/  STL [R1+0x74], RZ ;  /* 0x000074ff01007387 */ /* 0x0005e20000100800 */
[----:B------:R-:W-:Y:S01]  /*2000*/  UMOV UR6, 0x1 ;  /* 0x0000000100067882 */ /* 0x000fe20000000000 */
[----:B-1----:R-:W-:Y:S05]  /*2010*/  @P0 BRA `(.L_x_21) ;  /* 0x0000000000080947 */ /* 0x002fea0003800000 */
[----:B------:R-:W1:Y:S02]  /*2020*/  SYNCS.PHASECHK.TRANS64.TRYWAIT P0, [UR7], R0 ;  /* 0x00000000ff0075a7 */ /* 0x000e640008000147 */
[----:B-1----:R-:W-:Y:S05]  /*2030*/  @!P0 BRA `(.L_x_22) ;  /* 0x000000ec005c8947 */ /* 0x002fea0003800000 */
.L_x_21:
[----:B------:R3:W-:Y:S01]  /*2040*/  STL [R1+0x70], RZ ;  /* 0x000070ff01007387 */ /* 0x0007e20000100800 */
[----:B------:R-:W-:Y:S01]  /*2050*/  UIADD3 UR7, UR14, 0x24200, URZ ;  /* 0x000242000e077890 */ /* 0x000fe2000fffe03f */
[----:B------:R-:W-:Y:S01]  /*2060*/  WARPGROUP.ARRIVE ;  /* 0x00000000000079c5 */ /* 0x000fe20000000000 */
[----:B------:R-:W-:Y:S01]  /*2070*/  ULOP3.LUT UR8, UR15, 0x10000, URZ, 0xfc, !UPT ;  /* 0x000100000f087892 */ /* 0x000fe2000f8efc3f */
[----:B------:R3:W-:Y:S01]  /*2080*/  STL [R1+0x6c], RZ ;  /* 0x00006cff01007387 */ /* 0x0007e20000100800 */
[----:B------:R-:W-:Y:S01]  /*2090*/  USHF.R.U32.HI UR7, URZ, 0x4, UR7 ;  /* 0x000000043f077899 */ /* 0x000fe20008011607 */
[----:B01----:R-:W-:Y:S01]  /*20a0*/  IMAD.MOV.U32 R0, RZ, RZ, RZ ;  /* 0x000000ffff007224 */ /* 0x003fe200078e00ff */
[----:B------:R-:W-:Y:S01]  /*20b0*/  ULEA UR8, UR5, UR8, 0x9 ;  /* 0x0000000805087291 */ /* 0x000fe2000f8e483f */
[----:B------:R3:W-:Y:S01]  /*20c0*/  STL [R1+0x68], RZ ;  /* 0x000068ff01007387 */ /* 0x0007e20000100800 */
[----:B------:R-:W-:Y:S01]  /*20d0*/  ULOP3.LUT UR7, UR7, 0x3fff, URZ, 0xc0, !UPT ;  /* 0x00003fff07077892 */ /* 0x000fe2000f8ec03f */
[----:B------:R-:W-:Y:S01]  /*20e0*/  CS2R R2, SRZ ;  /* 0x0000000000027805 */ /* 0x000fe2000001ff00 */
[----:B------:R-:W-:Y:S01]  /*20f0*/  UMOV UR9, 0xc0000010 ;  /* 0xc000001000097882 */ /* 0x000fe20000000000 */
[----:B------:R3:W-:Y:S01]  /*2100*/  STL [R1+0x64], RZ ;  /* 0x000064ff01007387 */ /* 0x0007e20000100800 */
[----:B------:R-:W-:Y:S01]  /*2110*/  ULOP3.LUT UR7, UR7, 0x10000, URZ, 0xfc, !UPT ;  /* 0x0001000007077892 */ /* 0x000fe2000f8efc3f */
[----:B------:R-:W-:Y:S01]  /*2120*/  CS2R R4, SRZ ;  /* 0x0000000000047805 */ /* 0x000fe2000001ff00 */
[----:B------:R-:W-:Y:S01]  /*2130*/  UMOV UR11, 0xc0000010 ;  /* 0xc0000010000b7882 */ /* 0x000fe20000000000 */
[----:B------:R3:W-:Y:S01]  /*2140*/  STL [R1+0x60], RZ ;  /* 0x000060ff01007387 */ /* 0x0007e20000100800 */
[----:B------:R-:W-:Y:S01]  /*2150*/  ULEA UR10, UR5, UR7, 0x8 ;  /* 0x00000007050a7291 */ /* 0x000fe2000f8e403f */
[----:B------:R-:W-:-:S02]  /*2160*/  CS2R R6, SRZ ;  /* 0x0000000000067805 */ /* 0x000fc4000001ff00 */
[----:B------:R-:W-:Y:S01]  /*2170*/  CS2R R8, SRZ ;  /* 0x0000000000087805 */ /* 0x000fe2000001ff00 */
[----:B------:R3:W-:Y:S01]  /*2180*/  STL [R1+0x5c], RZ ;  /* 0x00005cff01007387 */ /* 0x0007e20000100800 */
[----:B------:R-:W-:Y:S01]  /*2190*/  ULDC UR7, c[0x0][0x50c] ;  /* 0x0001430000077ab9 */ /* 0x000fe20000000800 */
[----:B------:R-:W-:Y:S01]  /*21a0*/  CS2R R10, SRZ ;  /* 0x00000000000a7805 */ /* 0x000fe2000001ff00 */
[----:B------:R-:W-:Y:S01]  /*21b0*/  UISETP.NE.AND UP0, UPT, UR7, 0x1, UPT ;  /* 0x000000010700788c */ /* 0x000fe2000bf05270 */
[----:B------:R3:W-:Y:S01]  /*21c0*/  STL [R1+0x58], RZ ;  /* 0x000058ff01007387 */ /* 0x0007e20000100800 */
[----:B------:R-:W-:Y:S01]  /*21d0*/  CS2R R12, SRZ ;  /* 0x00000000000c7805 */ /* 0x000fe2000001ff00 */
[----:B------:R-:W-:Y:S01]  /*21e0*/  QGMMA.64x128x32.F32.E4M3.E4M3 R88, gdesc[UR8], RZ, !UPT ;  /* 0x01e00000085879f3 */ /* 0x000fe2000c7008ff */
[----:B------:R-:W-:Y:S01]  /*21f0*/  USEL UR7, URZ, 0x1, UP0 ;  /* 0x000000013f077887 */ /* 0x000fe20008000000 */
[----:B------:R3:W-:Y:S01]  /*2200*/  STL [R1+0x54], RZ ;  /* 0x000054ff01007387 */ /* 0x0007e20000100800 */
[----:B------:R-:W-:Y:S01]  /*2210*/  UIADD3 UR8, UR8, 0x100, URZ ;  /* 0x0000010008087890 */ /* 0x000fe2000fffe03f */
[----:B------:R-:W-:Y:S01]  /*2220*/  CS2R R14, SRZ ;  /* 0x00000000000e7805 */ /* 0x000fe2000001ff00 */
[----:B------:R-:W-:Y:S01]  /*2230*/  UMOV UR9, 0xc0000010 ;  /* 0xc000001000097882 */ /* 0x000fe20000000000 */
[----:B------:R3:W-:Y:S01]  /*2240*/  STL [R1+0x50], RZ ;  /* 0x000050ff01007387 */ /* 0x0007e20000100800 */
[----:B------:R-:W-:-:S02]  /*2250*/  ISETP.NE.AND P0, PT, RZ, UR7, PT ;  /* 0x00000007ff007c0c */ /* 0x000fc4000bf05270 */
[----:B------:R-:W-:Y:S02]  /*2260*/  CS2R R16, SRZ ;  /* 0x0000000000107805 */ /* 0x000fe4000001ff00 */
[----:B------:R-:W-:Y:S01]  /*2270*/  CS2R R18, SRZ ;  /* 0x0000000000127805 */ /* 0x000fe2000001ff00 */
[----:B------:R3:W-:Y:S01]  /*2280*/  STL [R1+0x4c], RZ ;  /* 0x00004cff01007387 */ /* 0x0007e20000100800 */
[----:B------:R-:W-:Y:S01]  /*2290*/  CS2R R20, SRZ ;  /* 0x0000000000147805 */ /* 0x000fe2000001ff00 */
[----:B------:R-:W-:Y:S01]  /*22a0*/  QGMMA.64x128x32.F32.E4M3.E4M3 R24, gdesc[UR8], RZ, !UPT, gsb0 ;  /* 0x01e00000081879f3 */ /* 0x000fe2000c0008ff */
[----:B------:R-:W-:Y:S01]  /*22b0*/  CS2R R22, SRZ ;  /* 0x0000000000167805 */ /* 0x000fe2000001ff00 */
[----:B------:R3:W-:Y:S01]  /*22c0*/  STL [R1+0x48], RZ ;  /* 0x000048ff01007387 */ /* 0x0007e20000100800 */
[----:B------:R-:W-:Y:S02]  /*22d0*/  CS2R R152, SRZ ;  /* 0x0000000000987805 */ /* 0x000fe4000001ff00 */
        /* <DEDUP_REMOVED lines=47> */
[----:B------:R-:W-:Y:S01]  /*25d0*/  CS2R R224, SRZ ;  /* 0x0000000000e07805 */ /* 0x000fe2000001ff00 */
[----:B------:R-:W-:Y:S02]  /*25e0*/  IMAD.MOV.U32 R226, RZ, RZ, RZ ;  /* 0x000000ffffe27224 */ /* 0x000fe400078e00ff */
[----:B------:R3:W-:Y:S04]  /*25f0*/  STL [R1+0x14], RZ ;  /* 0x000014ff01007387 */ /* 0x0007e80000100800 */
[----:B------:R3:W-:Y:S04]  /*2600*/  STL [R1+0x10], RZ ;  /* 0x000010ff01007387 */ /* 0x0007e80000100800 */
[----:B------:R3:W-:Y:S04]  /*2610*/  STL [R1+0xc], RZ ;  /* 0x00000cff01007387 */ /* 0x0007e80000100800 */
[----:B------:R3:W-:Y:S04]  /*2620*/  STL [R1+0x8], RZ ;  /* 0x000008ff01007387 */ /* 0x0007e80000100800 */
[----:B------:R3:W-:Y:S04]  /*2630*/  STL [R1+0x4], RZ ;  /* 0x000004ff01007387 */ /* 0x0007e80000100800 */
[----:B------:R3:W-:Y:S01]  /*2640*/  STL [R1], RZ ;  /* 0x000000ff01007387 */ /* 0x0007e20000100800 */
[----:B------:R-:W-:Y:S05]  /*2650*/  @!P0 BRA `(.L_x_23) ;  /* 0x0000000800808947 */ /* 0x000fea0003800000 */
[----:B------:R-:W-:Y:S02]  /*2660*/  WARPGROUP.DEPBAR.LE gsb0, 0x0 ;  /* 0x00008000000079c5 */ /* 0x000fe40000010000 */
[----:B------:R-:W-:-:S01]  /*2670*/  FADD R227, RZ, R58 ;  /* 0x0000003affe37221 */ /* 0x000fc20000000000 */
[----:B------:R-:W-:Y:S01]  /*2680*/  FADD R226, RZ, R88 ;  /* 0x00000058ffe27221 */ /* 0x000fe20000000000 */
[----:B------:R-:W-:-:S01]  /*2690*/  FADD R225, RZ, R89 ;  /* 0x00000059ffe17221 */ /* 0x000fc20000000000 */
[----:B------:R-:W-:Y:S01]  /*26a0*/  FADD R224, RZ, R90 ;  /* 0x0000005affe07221 */ /* 0x000fe20000000000 */
[----:B------:R-:W-:-:S01]  /*26b0*/  FADD R223, RZ, R91 ;  /* 0x0000005bffdf7221 */ /* 0x000fc20000000000 */
[----:B------:R0:W-:Y:S01]  /*26c0*/  STL [R1], R227 ;  /* 0x000000e301007387 */ /* 0x0001e20000100800 */
[----:B------:R-:W-:-:S01]  /*26d0*/  FADD R222, RZ, R92 ;  /* 0x0000005cffde7221 */ /* 0x000fc20000000000 */
[----:B------:R-:W-:Y:S01]  /*26e0*/  FADD R221, RZ, R93 ;  /* 0x0000005dffdd7221 */ /* 0x000fe20000000000 */
[----:B------:R-:W-:-:S01]  /*26f0*/  FADD R220, RZ, R94 ;  /* 0x0000005effdc7221 */ /* 0x000fc20000000000 */
[----:B------:R-:W-:Y:S01]  /*2700*/  FADD R219, RZ, R95 ;  /* 0x0000005fffdb7221 */ /* 0x000fe20000000000 */
[----:B------:R-:W-:-:S01]  /*2710*/  FADD R218, RZ, R96 ;  /* 0x00000060ffda7221 */ /* 0x000fc20000000000 */
[----:B------:R-:W-:Y:S01]  /*2720*/  FADD R217, RZ, R97 ;  /* 0x00000061ffd97221 */ /* 0x000fe20000000000 */
[----:B------:R-:W-:-:S01]  /*2730*/  FADD R216, RZ, R98 ;  /* 0x00000062ffd87221 */ /* 0x000fc20000000000 */
[----:B------:R-:W-:Y:S01]  /*2740*/  FADD R215, RZ, R99 ;  /* 0x00000063ffd77221 */ /* 0x000fe20000000000 */
[----:B------:R-:W-:-:S01]  /*2750*/  FADD R214, RZ, R100 ;  /* 0x00000064ffd67221 */ /* 0x000fc20000000000 */
[----:B0-----:R-:W-:Y:S01]  /*2760*/  FADD R227, RZ, R59 ;  /* 0x0000003bffe37221 */ /* 0x001fe20000000000 */
[----:B------:R-:W-:-:S01]  /*2770*/  FADD R213, RZ, R101 ;  /* 0x00000065ffd57221 */ /* 0x000fc20000000000 */
[----:B------:R-:W-:Y:S01]  /*2780*/  FADD R212, RZ, R102 ;  /* 0x00000066ffd47221 */ /* 0x000fe20000000000 */
[----:B------:R-:W-:-:S01]  /*2790*/  FADD R211, RZ, R103 ;  /* 0x00000067ffd37221 */ /* 0x000fc20000000000 */
[----:B------:R-:W-:Y:S01]  /*27a0*/  FADD R210, RZ, R104 ;  /* 0x00000068ffd27221 */ /* 0x000fe20000000000 */
[----:B------:R0:W-:Y:S01]  /*27b0*/  STL [R1+0x4], R227 ;  /* 0x000004e301007387 */ /* 0x0001e20000100800 */
        /* <DEDUP_REMOVED lines=93> */
[----:B------:R-:W-:Y:S01]  /*2d90*/  UMOV UR6, URZ ;  /* 0x0000003f00067c82 */ /* 0x000fe20008000000 */
[----:B0-----:R-:W-:-:S05]  /*2da0*/  FADD R227, RZ, R66 ;  /* 0x00000042ffe37221 */ /* 0x001fca0000000000 */
[----:B------:R0:W-:Y:S02]  /*2db0*/  STL [R1+0x20], R227 ;  /* 0x000020e301007387 */ /* 0x0001e40000100800 */
        /* <DEDUP_REMOVED lines=42> */
.L_x_23:
[----:B------:R-:W-:-:S04]  /*3060*/  UIADD3 UR18, UR5, 0x1, URZ ;  /* 0x0000000105127890 */ /* 0x000fc8000fffe03f */
[----:B------:R-:W-:-:S04]  /*3070*/  UISETP.NE.AND UP0, UPT, UR18, 0x12, UPT ;  /* 0x000000121200788c */ /* 0x000fc8000bf05270 */
[----:B------:R-:W-:Y:S02]  /*3080*/  USEL UR8, URZ, 0x1, UP0 ;  /* 0x000000013f087887 */ /* 0x000fe40008000000 */
[----:B------:R-:W-:Y:S02]  /*3090*/  USEL UR18, UR18, URZ, UP0 ;  /* 0x0000003f12127287 */ /* 0x000fe40008000000 */
[----:B------:R-:W-:-:S06]  /*30a0*/  ULOP3.LUT UR8, UR4, UR8, URZ, 0x3c, !UPT ;  /* 0x0000000804087292 */ /* 0x000fcc000f8e3c3f */
[----:B0-----:R-:W-:Y:S01]  /*30b0*/  IMAD.U32 R227, RZ, RZ, UR8 ;  /* 0x00000008ffe37e24 */ /* 0x001fe2000f8e00ff */
[----:B------:R-:W-:-:S06]  /*30c0*/  UMOV UR8, 0x1 ;  /* 0x0000000100087882 */ /* 0x000fcc0000000000 */
.L_x_18:
[----:B------:R-:W-:-:S04]  /*30d0*/  UISETP.LT.AND UP0, UPT, UR12, 0x1, UPT ;  /* 0x000000010c00788c */ /* 0x000fc8000bf01270 */
[----:B------:R-:W-:-:S04]  /*30e0*/  USEL UR9, UR12, 0x1, UP0 ;  /* 0x000000010c097887 */ /* 0x000fc80008000000 */
[----:B------:R-:W-:-:S04]  /*30f0*/  UIADD3 UR9, UR12, -UR9, URZ ;  /* 0x800000090c097290 */ /* 0x000fc8000fffe03f */
[----:B------:R-:W-:-:S06]  /*3100*/  UISETP.GE.AND UP0, UPT, UR9, 0x1, UPT ;  /* 0x000000010900788c */ /* 0x000fcc000bf06270 */
[----:B------:R-:W-:-:S13]  /*3110*/  PLOP3.LUT P0, PT, PT, PT, UP0, 0x80, 0x0 ;  /* 0x000000000000781c */ /* 0x000fda0003f0f008 */
[----:B------:R-:W-:Y:S05]  /*3120*/  @!P0 BRA `(.L_x_24) ;  /* 0x00000010009c8947 */ /* 0x000fea0003800000 */
[----:B------:R-:W-:Y:S01]  /*3130*/  IMAD.U32 R228, RZ, RZ, UR9 ;  /* 0x00000009ffe47e24 */ /* 0x000fe2000f8e00ff */
[----:B------:R-:W-:Y:S01]  /*3140*/  UMOV UR19, UR5 ;  /* 0x0000000500137c82 */ /* 0x000fe20008000000 */
[----:B------:R-:W-:-:S05]  /*3150*/  ULDC UR24, c[0x0][0x50c] ;  /* 0x0001430000187ab9 */ /* 0x000fca0000000800 */
.L_x_32:
[----:B------:R-:W-:-:S06]  /*3160*/  UISETP.NE.AND UP0, UPT, UR23, 0x3, UPT ;  /* 0x000000031700788c */ /* 0x000fcc000bf05270 */
[----:B------:R-:W-:-:S13]  /*3170*/  PLOP3.LUT P1, PT, PT, PT, UP0, 0x80, 0x0 ;  /* 0x000000000000781c */ /* 0x000fda0003f2f008 */
[----:B-1---5:R-:W-:Y:S05]  /*3180*/  @!P1 BRA `(.L_x_25) ;  /* 0x0000000000049947 */ /* 0x022fea0003800000 */
[----:B------:R-:W-:Y:S01]  /*3190*/  BPT.TRAP 0x1 ;  /* 0x000000040000795c */ /* 0x000fe20000300000 */
.L_x_25:
[----:B------:R-:W0:Y:S01]  /*31a0*/  S2UR UR9, SR_CgaCtaId ;  /* 0x00000000000979c3 */ /* 0x000e220000008800 */
[----:B------:R-:W-:Y:S01]  /*31b0*/  UMOV UR14, 0x400 ;  /* 0x00000400000e7882 */ /* 0x000fe20000000000 */
[----:B------:R-:W-:Y:S01]  /*31c0*/  SHF.L.U32 R229, R227, 0x1f, RZ ;  /* 0x0000001fe3e57819 */ /* 0x000fe200000006ff */
[----:B0-----:R-:W-:-:S04]  /*31d0*/  ULEA UR14, UR9, UR14, 0x18 ;  /* 0x0000000e090e7291 */ /* 0x001fc8000f8ec03f */
[----:B------:R-:W-:-:S09]  /*31e0*/  ULEA UR9, UR18, UR14, 0x3 ;  /* 0x0000000e12097291 */ /* 0x000fd2000f8e183f */
[----:B------:R0:W1:Y:S01]  /*31f0*/  SYNCS.PHASECHK.TRANS64.TRYWAIT P0, [UR9], R229 ;  /* 0x000000e5ff0075a7 */ /* 0x0000620008000149 */
[----:B------:R-:W-:Y:S05]  /*3200*/  @!P1 BRA `(.L_x_26) ;  /* 0x0000000000049947 */ /* 0x000fea0003800000 */
[----:B------:R-:W-:Y:S01]  /*3210*/  BPT.TRAP 0x1 ;  /* 0x000000040000795c */ /* 0x000fe20000300000 */
.L_x_26:
[----:B-1----:R-:W-:Y:S05]  /*3220*/  @P0 BRA `(.L_x_27) ;  /* 0x0000000000080947 */ /* 0x002fea0003800000 */
[----:B------:R-:W1:Y:S02]  /*3230*/  SYNCS.PHASECHK.TRANS64.TRYWAIT P0, [UR9], R229 ;  /* 0x000000e5ff0075a7 */ /* 0x000e640008000149 */
[----:B-1----:R-:W-:Y:S05]  /*3240*/  @!P0 BRA `(.L_x_28) ;  /* 0x000000d800f08947 */ /* 0x002fea0003800000 */
.L_x_27:
[----:B------:R-:W-:Y:S01]  /*3250*/  UIADD3 UR9, UR14, 0x24200, URZ ;  /* 0x000242000e097890 */ /* 0x000fe2000fffe03f */
[----:B------:R-:W-:Y:S01]  /*3260*/  WARPGROUP.ARRIVE ;  /* 0x00000000000079c5 */ /* 0x000fe20000000000 */
[----:B------:R-:W-:Y:S02]  /*3270*/  UISETP.NE.AND UP0, UPT, UR7, URZ, UPT ;  /* 0x0000003f0700728c */ /* 0x000fe4000bf05270 */
[----:B------:R-:W-:Y:S02]  /*3280*/  USHF.R.U32.HI UR9, URZ, 0x4, UR9 ;  /* 0x000000043f097899 */ /* 0x000fe40008011609 */
[----:B------:R-:W-:Y:S02]  /*3290*/  USEL UR8, UR8, URZ, !UP0 ;  /* 0x0000003f08087287 */ /* 0x000fe4000c000000 */
[----:B------:R-:W-:Y:S02]  /*32a0*/  ULOP3.LUT UR9, UR9, 0x3fff, URZ, 0xc0, !UPT ;  /* 0x00003fff09097892 */ /* 0x000fe4000f8ec03f */
[----:B------:R-:W-:-:S02]  /*32b0*/  ULOP3.LUT UR7, UR15, 0x10000, URZ, 0xfc, !UPT ;  /* 0x000100000f077892 */ /* 0x000fc4000f8efc3f */
[----:B------:R-:W-:Y:S02]  /*32c0*/  ULOP3.LUT UR9, UR9, 0x10000, URZ, 0xfc, !UPT ;  /* 0x0001000009097892 */ /* 0x000fe4000f8efc3f */
[----:B------:R-:W-:Y:S02]  /*32d0*/  UISETP.NE.U32.AND UP0, UPT, UR8, URZ, UPT ;  /* 0x0000003f0800728c */ /* 0x000fe4000bf05070 */
[----:B------:R-:W-:Y:S02]  /*32e0*/  ULEA UR8, UR18, UR7, 0x9 ;  /* 0x0000000712087291 */ /* 0x000fe4000f8e483f */
[----:B------:R-:W-:Y:S01]  /*32f0*/  ULEA UR10, UR18, UR9, 0x8 ;  /* 0x00000009120a7291 */ /* 0x000fe2000f8e403f */
[----:B------:R-:W-:Y:S02]  /*3300*/  UMOV UR11, 0xc0000010 ;  /* 0xc0000010000b7882 */ /* 0x000fe40000000000 */
[----:B------:R-:W-:Y:S01]  /*3310*/  UMOV UR9, 0xc0000010 ;  /* 0xc000001000097882 */ /* 0x000fe20000000000 */
[----:B------:R-:W-:-:S05]  /*3320*/  UIADD3 UR6, UR6, 0x1, URZ ;  /* 0x0000000106067890 */ /* 0x000fca000fffe03f */
[----:B------:R-:W-:Y:S01]  /*3330*/  QGMMA.64x128x32.F32.E4M3.E4M3 R88, gdesc[UR8], R88, UP0 ;  /* 0x01e00000085879f3 */ /* 0x000fe2000bf00858 */
[----:B------:R-:W-:Y:S01]  /*3340*/  UIADD3 UR8, UR8, 0x100, URZ ;  /* 0x0000010008087890 */ /* 0x000fe2000fffe03f */
[----:B------:R-:W-:-:S10]  /*3350*/  UMOV UR9, 0xc0000010 ;  /* 0xc000001000097882 */ /* 0x000fd40000000000 */
[----:B------:R-:W-:Y:S01]  /*3360*/  QGMMA.64x128x32.F32.E4M3.E4M3 R24, gdesc[UR8], R24, UP0, gsb0 ;  /* 0x01e00000081879f3 */ /* 0x000fe2000b800818 */
[----:B------:R-:W-:-:S04]  /*3370*/  UISETP.NE.AND UP0, UPT, UR6, UR24, UPT ;  /* 0x000000180600728c */ /* 0x000fc8000bf05270 */
[----:B------:R-:W-:-:S06]  /*3380*/  USEL UR7, URZ, 0x1, UP0 ;  /* 0x000000013f077887 */ /* 0x000fcc0008000000 */
[----:B------:R-:W-:Y:S01]  /*3390*/  ISETP.NE.AND P0, PT, RZ, UR7, PT ;  /* 0x00000007ff007c0c */ /* 0x000fe2000bf05270 */
[----:B------:R-:W-:-:S12]  /*33a0*/  WARPGROUP.DEPBAR.LE gsb0, 0x1 ;  /* 0x00008000000079c5 */ /* 0x000fd80000010100 */
[----:B------:R-:W-:Y:S05]  /*33b0*/  @!P0 BRA `(.L_x_29) ;  /* 0x0000000c00808947 */ /* 0x000fea0003800000 */
[----:B------:R-:W-:Y:S02]  /*33c0*/  WARPGROUP.DEPBAR.LE gsb0, 0x0 ;  /* 0x00008000000079c5 */ /* 0x000fe40000010000 */
[----:B------:R-:W-:-:S01]  /*33d0*/  FADD R226, R88, R226 ;  /* 0x000000e258e27221 */ /* 0x000fc20000000000 */
[----:B------:R-:W-:Y:S01]  /*33e0*/  FADD R225, R89, R225 ;  /* 0x000000e159e17221 */ /* 0x000fe20000000000 */
[----:B------:R1:W-:Y:S01]  /*33f0*/  STL [R1+0x90], R227 ;  /* 0x000090e301007387 */ /* 0x0003e20000100800 */
[----:B------:R-:W-:-:S01]  /*3400*/  FADD R224, R90, R224 ;  /* 0x000000e05ae07221 */ /* 0x000fc20000000000 */
[----:B------:R-:W-:Y:S01]  /*3410*/  FADD R223, R91, R223 ;  /* 0x000000df5bdf7221 */ /* 0x000fe20000000000 */
[----:B------:R-:W-:-:S01]  /*3420*/  FADD R222, R92, R222 ;  /* 0x000000de5cde7221 */ /* 0x000fc20000000000 */
[----:B------:R-:W-:Y:S01]  /*3430*/  FADD R221, R93, R221 ;  /* 0x000000dd5ddd7221 */ /* 0x000fe20000000000 */
[----:B-1----:R-:W4:Y:S04]  /*3440*/  LDL.LU R227, [R1+0x30] ;  /* 0x0000300001e37983 */ /* 0x002f280000300800 */
[----:B------:R1:W-:Y:S01]  /*3450*/  STL [R1+0x94], R226 ;  /* 0x000094e201007387 */ /* 0x0003e20000100800 */
[----:B------:R-:W-:-:S01]  /*3460*/  FADD R220, R94, R220 ;  /* 0x000000dc5edc7221 */ /* 0x000fc20000000000 */
[----:B------:R-:W-:-:S02]  /*3470*/  FADD R219, R95, R219 ;  /* 0x000000db5fdb7221 */ /* 0x000fc40000000000 */
[----:B-1----:R-:W2:Y:S04]  /*3480*/  LDL.LU R226, [R1+0x2c] ;  /* 0x00002c0001e27983 */ /* 0x002ea80000300800 */
[----:B------:R1:W-:Y:S01]  /*3490*/  STL [R1+0x98], R225 ;  /* 0x000098e101007387 */ /* 0x0003e20000100800 */
[----:B------:R-:W-:-:S03]  /*34a0*/  FADD R218, R96, R218 ;  /* 0x000000da60da7221 */ /* 0x000fc60000000000 */
[----:B-1----:R-:W3:Y:S04]  /*34b0*/  LDL.LU R225, [R1+0x28] ;  /* 0x0000280001e17983 */ /* 0x002ee80000300800 */
        /* <DEDUP_REMOVED lines=9> */
[----:B------:R1:W-:Y:S04]  /*3550*/  STL [R1+0xa8], R221 ;  /* 0x0000a8dd01007387 */ /* 0x0003e80000100800 */
        /* <DEDUP_REMOVED lines=12> */
[----:B-1----:R-:W3:Y:S01]  /*3620*/  LDL.LU R215, [R1] ;  /* 0x0000000001d77983 */ /* 0x002ee20000300800 */
[----:B------:R-:W-:-:S01]  /*3630*/  FADD R214, R100, R214 ;  /* 0x000000d664d67221 */ /* 0x000fc20000000000 */
[----:B------:R-:W-:Y:S01]  /*3640*/  FADD R213, R101, R213 ;  /* 0x000000d565d57221 */ /* 0x000fe20000000000 */
[----:B------:R-:W-:-:S01]  /*3650*/  FADD R212, R102, R212 ;  /* 0x000000d466d47221 */ /* 0x000fc20000000000 */
[----:B------:R-:W-:Y:S01]  /*3660*/  FADD R211, R103, R211 ;  /* 0x000000d367d37221 */ /* 0x000fe20000000000 */
[----:B------:R-:W-:-:S01]  /*3670*/  FADD R210, R104, R210 ;  /* 0x000000d268d27221 */ /* 0x000fc20000000000 */
[----:B------:R-:W-:Y:S01]  /*3680*/  STL [R1+0xc4], R214 ;  /* 0x0000c4d601007387 */ /* 0x000fe20000100800 */
        /* <DEDUP_REMOVED lines=11> */
[----:B------:R1:W-:Y:S01]  /*3740*/  STL [R1+0xd0], R211 ;  /* 0x0000d0d301007387 */ /* 0x0003e20000100800 */
[----:B------:R-:W-:-:S01]  /*3750*/  FADD R200, R114, R200 ;  /* 0x000000c872c87221 */ /* 0x000fc20000000000 */
[----:B------:R-:W-:Y:S01]  /*3760*/  FADD R199, R115, R199 ;  /* 0x000000c773c77221 */ /* 0x000fe20000000000 */
        /* <DEDUP_REMOVED lines=69> */
[----:B-----5:R-:W-:Y:S01]  /*3bc0*/  FADD R0, R57, R0 ;  /* 0x0000000039007221 */ /* 0x020fe20000000000 */
[----:B----4-:R-:W-:-:S01]  /*3bd0*/  FADD R227, R70, R227 ;  /* 0x000000e346e37221 */ /* 0x010fc20000000000 */
[----:B--2---:R-:W-:Y:S01]  /*3be0*/  FADD R226, R69, R226 ;  /* 0x000000e245e27221 */ /* 0x004fe20000000000 */
[----:B---3--:R-:W-:-:S01]  /*3bf0*/  FADD R225, R68, R225 ;  /* 0x000000e144e17221 */ /* 0x008fc20000000000 */
        /* <DEDUP_REMOVED lines=9> */
[----:B------:R-:W-:-:S05]  /*3c90*/  FADD R215, R58, R215 ;  /* 0x000000d73ad77221 */ /* 0x000fca0000000000 */
[----:B------:R2:W-:Y:S04]  /*3ca0*/  STL [R1], R215 ;  /* 0x000000d701007387 */ /* 0x0005e80000100800 */
[----:B------:R3:W-:Y:S04]  /*3cb0*/  STL [R1+0x4], R216 ;  /* 0x000004d801007387 */ /* 0x0007e80000100800 */
        /* <DEDUP_REMOVED lines=8> */
[----:B-1----:R-:W4:Y:S04]  /*3d40*/  LDL.LU R211, [R1+0x34] ;  /* 0x0000340001d37983 */ /* 0x002f280000300800 */
[----:B------:R1:W-:Y:S04]  /*3d50*/  STL [R1+0x28], R225 ;  /* 0x000028e101007387 */ /* 0x0003e80000100800 */
[----:B------:R-:W4:Y:S04]  /*3d60*/  LDL.LU R212, [R1+0x38] ;  /* 0x0000380001d47983 */ /* 0x000f280000300800 */
[----:B------:R1:W-:Y:S04]  /*3d70*/  STL [R1+0x2c], R226 ;  /* 0x00002ce201007387 */ /* 0x0003e80000100800 */
[----:B------:R-:W4:Y:S04]  /*3d80*/  LDL.LU R213, [R1+0x3c] ;  /* 0x00003c0001d57983 */ /* 0x000f280000300800 */
[----:B------:R1:W-:Y:S04]  /*3d90*/  STL [R1+0x30], R227 ;  /* 0x000030e301007387 */ /* 0x0003e80000100800 */
[----:B------:R-:W4:Y:S04]  /*3da0*/  LDL.LU R214, [R1+0x40] ;  /* 0x0000400001d67983 */ /* 0x000f280000300800 */
[----:B--2---:R-:W2:Y:S04]  /*3db0*/  LDL.LU R215, [R1+0x44] ;  /* 0x0000440001d77983 */ /* 0x004ea80000300800 */
[----:B---3--:R-:W3:Y:S04]  /*3dc0*/  LDL.LU R216, [R1+0x48] ;  /* 0x0000480001d87983 */ /* 0x008ee80000300800 */
[----:B----4-:R-:W4:Y:S04]  /*3dd0*/  LDL.LU R217, [R1+0x4c] ;  /* 0x00004c0001d97983 */ /* 0x010f280000300800 */
[----:B0-----:R-:W4:Y:S04]  /*3de0*/  LDL.LU R218, [R1+0x50] ;  /* 0x0000500001da7983 */ /* 0x001f280000300800 */
[----:B------:R-:W4:Y:S04]  /*3df0*/  LDL.LU R219, [R1+0x54] ;  /* 0x0000540001db7983 */ /* 0x000f280000300800 */
[----:B------:R-:W4:Y:S04]  /*3e00*/  LDL.LU R220, [R1+0x58] ;  /* 0x0000580001dc7983 */ /* 0x000f280000300800 */
[----:B------:R-:W4:Y:S04]  /*3e10*/  LDL.LU R221, [R1+0x5c] ;  /* 0x00005c0001dd7983 */ /* 0x000f280000300800 */
[----:B------:R-:W4:Y:S04]  /*3e20*/  LDL.LU R222, [R1+0x60] ;  /* 0x0000600001de7983 */ /* 0x000f280000300800 */
[----:B------:R-:W4:Y:S04]  /*3e30*/  LDL.LU R223, [R1+0x64] ;  /* 0x0000640001df7983 */ /* 0x000f280000300800 */
[----:B------:R-:W4:Y:S04]  /*3e40*/  LDL.LU R224, [R1+0x68] ;  /* 0x0000680001e07983 */ /* 0x000f280000300800 */
[----:B-1----:R-:W4:Y:S04]  /*3e50*/  LDL.LU R225, [R1+0x6c] ;  /* 0x00006c0001e17983 */ /* 0x002f280000300800 */
[----:B------:R-:W4:Y:S04]  /*3e60*/  LDL.LU R226, [R1+0x70] ;  /* 0x0000700001e27983 */ /* 0x000f280000300800 */
[----:B------:R-:W4:Y:S01]  /*3e70*/  LDL.LU R227, [R1+0x74] ;  /* 0x0000740001e37983 */ /* 0x000f220000300800 */
[----:B------:R-:W-:-:S05]  /*3e80*/  FADD R211, R71, R211 ;  /* 0x000000d347d37221 */ /* 0x000fca0000000000 */
[----:B------:R0:W-:Y:S01]  /*3e90*/  STL [R1+0x34], R211 ;  /* 0x000034d301007387 */ /* 0x0001e20000100800 */
[----:B------:R-:W-:-:S03]  /*3ea0*/  FADD R212, R72, R212 ;  /* 0x000000d448d47221 */ /* 0x000fc60000000000 */
[----:B0-----:R1:W5:Y:S01]  /*3eb0*/  LDL.LU R211, [R1+0xd0] ;  /* 0x0000d00001d37983 */ /* 0x0013620000300800 */
[----:B------:R-:W-:-:S03]  /*3ec0*/  FADD R213, R73, R213 ;  /* 0x000000d549d57221 */ /* 0x000fc60000000000 */
[----:B------:R0:W-:Y:S01]  /*3ed0*/  STL [R1+0x38], R212 ;  /* 0x000038d401007387 */ /* 0x0001e20000100800 */
[----:B------:R-:W-:-:S01]  /*3ee0*/  FADD R214, R74, R214 ;  /* 0x000000d64ad67221 */ /* 0x000fc20000000000 */
[----:B--2---:R-:W-:Y:S02]  /*3ef0*/  FADD R215, R75, R215 ;  /* 0x000000d74bd77221 */ /* 0x004fe40000000000 */
[----:B0-----:R1:W5:Y:S01]  /*3f00*/  LDL.LU R212, [R1+0xcc] ;  /* 0x0000cc0001d47983 */ /* 0x0013620000300800 */
[----:B---3--:R-:W-:-:S03]  /*3f10*/  FADD R216, R76, R216 ;  /* 0x000000d84cd87221 */ /* 0x008fc60000000000 */
[----:B------:R0:W-:Y:S01]  /*3f20*/  STL [R1+0x3c], R213 ;  /* 0x00003cd501007387 */ /* 0x0001e20000100800 */
[----:B----4-:R-:W-:-:S03]  /*3f30*/  FADD R217, R77, R217 ;  /* 0x000000d94dd97221 */ /* 0x010fc60000000000 */
[----:B0-----:R1:W5:Y:S01]  /*3f40*/  LDL.LU R213, [R1+0xc8] ;  /* 0x0000c80001d57983 */ /* 0x0013620000300800 */
[----:B------:R-:W-:-:S03]  /*3f50*/  FADD R218, R78, R218 ;  /* 0x000000da4eda7221 */ /* 0x000fc60000000000 */
[----:B------:R0:W-:Y:S01]  /*3f60*/  STL [R1+0x40], R214 ;  /* 0x000040d601007387 */ /* 0x0001e20000100800 */
[----:B------:R-:W-:-:S01]  /*3f70*/  FADD R219, R79, R219 ;  /* 0x000000db4fdb7221 */ /* 0x000fc20000000000 */
[----:B------:R-:W-:Y:S02]  /*3f80*/  FADD R220, R80, R220 ;  /* 0x000000dc50dc7221 */ /* 0x000fe40000000000 */
[----:B0-----:R1:W5:Y:S04]  /*3f90*/  LDL.LU R214, [R1+0xc4] ;  /* 0x0000c40001d67983 */ /* 0x0013680000300800 */
[----:B------:R0:W-:Y:S01]  /*3fa0*/  STL [R1+0x44], R215 ;  /* 0x000044d701007387 */ /* 0x0001e20000100800 */
[----:B------:R-:W-:-:S01]  /*3fb0*/  FADD R221, R81, R221 ;  /* 0x000000dd51dd7221 */ /* 0x000fc20000000000 */
[----:B------:R-:W-:-:S02]  /*3fc0*/  FADD R222, R82, R222 ;  /* 0x000000de52de7221 */ /* 0x000fc40000000000 */
[----:B0-----:R1:W5:Y:S04]  /*3fd0*/  LDL.LU R215, [R1+0xc0] ;  /* 0x0000c00001d77983 */ /* 0x0013680000300800 */
[----:B------:R0:W-:Y:S01]  /*3fe0*/  STL [R1+0x48], R216 ;  /* 0x000048d801007387 */ /* 0x0001e20000100800 */
[----:B------:R-:W-:-:S03]  /*3ff0*/  FADD R223, R83, R223 ;  /* 0x000000df53df7221 */ /* 0x000fc60000000000 */
        /* <DEDUP_REMOVED lines=13> */
[----:B------:R0:W-:Y:S04]  /*40d0*/  STL [R1+0x5c], R221 ;  /* 0x00005cdd01007387 */ /* 0x0001e80000100800 */
        /* <DEDUP_REMOVED lines=12> */
[----:B0-----:R1:W5:Y:S01]  /*41a0*/  LDL.LU R227, [R1+0x90] ;  /* 0x0000900001e37983 */ /* 0x0013620000300800 */
[----:B------:R-:W-:-:S05]  /*41b0*/  UMOV UR6, URZ ;  /* 0x0000003f00067c82 */ /* 0x000fca0008000000 */
.L_x_29:
[----:B------:R-:W-:Y:S05]  /*41c0*/  @!P1 BRA `(.L_x_30) ;  /* 0x0000000000049947 */ /* 0x000fea0003800000 */
[----:B------:R-:W-:Y:S01]  /*41d0*/  BPT.TRAP 0x1 ;  /* 0x000000040000795c */ /* 0x000fe20000300000 */
.L_x_30:
[----:B------:R4:W-:Y:S04]  /*41e0*/  STL [R1+0x94], R2 ;  /* 0x0000940201007387 */ /* 0x0009e80000100800 */
[----:B----4-:R-:W4:Y:S04]  /*41f0*/  LDL R2, [R1+0x78] ;  /* 0x0000780001027983 */ /* 0x010f280000100800 */
[----:B-----5:R0:W-:Y:S04]  /*4200*/  STL [R1+0x90], R0 ;  /* 0x0000900001007387 */ /* 0x0201e80000100800 */
[----:B0-----:R-:W2:Y:S01]  /*4210*/  LDL R0, [R1+0x7c] ;  /* 0x00007c0001007983 */ /* 0x001ea20000100800 */
[----:B------:R-:W-:Y:S01]  /*4220*/  IMAD.U32 R229, RZ, RZ, UR19 ;  /* 0x00000013ffe57e24 */ /* 0x000fe2000f8e00ff */
[----:B----4-:R-:W-:-:S02]  /*4230*/  ISETP.NE.AND P0, PT, R2, RZ, PT ;  /* 0x000000ff0200720c */ /* 0x010fc40003f05270 */
[----:B------:R0:W5:Y:S11]  /*4240*/  LDL.LU R2, [R1+0x94] ;  /* 0x0000940001027983 */ /* 0x0001760000300800 */
[----:B------:R-:W-:-:S05]  /*4250*/  @P0 LEA R229, R229, UR14, 0x3 ;  /* 0x0000000ee5e50c11 */ /* 0x000fca000f8e18ff */
[----:B------:R-:W-:-:S05]  /*4260*/  @P0 VIADD R229, R229, 0x90 ;  /* 0x00000090e5e50836 */ /* 0x000fca0000000000 */
[----:B--2---:R-:W-:Y:S02]  /*4270*/  @P0 PRMT R229, R0, 0x654, R229 ;  /* 0x0000065400e50816 */ /* 0x004fe400000000e5 */
[----:B------:R0:W5:Y:S01]  /*4280*/  LDL.LU R0, [R1+0x90] ;  /* 0x0000900001007983 */ /* 0x0001620000300800 */
[----:B------:R-:W-:Y:S01]  /*4290*/  UISETP.GT.U32.AND UP0, UPT, UR13, 0x1, UPT ;  /* 0x000000010d00788c */ /* 0x000fe2000bf04070 */
[----:B------:R0:W-:Y:S05]  /*42a0*/  @P0 SYNCS.ARRIVE.TRANS64.RED.A1T0 RZ, [R229+URZ], RZ ;  /* 0x000000ffe5ff09a7 */ /* 0x0001ea000810043f */
[----:B------:R-:W-:-:S13]  /*42b0*/  PLOP3.LUT P0, PT, PT, PT, UP0, 0x80, 0x0 ;  /* 0x000000000000781c */ /* 0x000fda0003f0f008 */
[----:B0-----:R-:W-:Y:S05]  /*42c0*/  @P0 BRA `(.L_x_31) ;  /* 0x0000000000040947 */ /* 0x001fea0003800000 */
[----:B------:R-:W-:Y:S01]  /*42d0*/  BPT.TRAP 0x1 ;  /* 0x000000040000795c */ /* 0x000fe20000300000 */
.L_x_31:
[----:B------:R-:W-:Y:S01]  /*42e0*/  UIADD3 UR18, UR18, 0x1, URZ ;  /* 0x0000000112127890 */ /* 0x000fe2000fffe03f */
[C---:B------:R-:W-:Y:S01]  /*42f0*/  ISETP.GT.AND P0, PT, R228.reuse, 0x1, PT ;  /* 0x00000001e400780c */ /* 0x040fe20003f04270 */
[----:B------:R-:W-:Y:S01]  /*4300*/  UIADD3 UR19, UR19, 0x1, URZ ;  /* 0x0000000113137890 */ /* 0x000fe2000fffe03f */
[----:B------:R-:W-:Y:S01]  /*4310*/  VIADD R228, R228, 0xffffffff ;  /* 0xffffffffe4e47836 */ /* 0x000fe20000000000 */
[----:B------:R-:W-:Y:S02]  /*4320*/  UISETP.NE.AND UP0, UPT, UR18, 0x12, UPT ;  /* 0x000000121200788c */ /* 0x000fe4000bf05270 */
[----:B------:R-:W-:Y:S02]  /*4330*/  UISETP.NE.AND UP1, UPT, UR19, 0x12, UPT ;  /* 0x000000121300788c */ /* 0x000fe4000bf25270 */
[----:B------:R-:W-:Y:S02]  /*4340*/  USEL UR8, URZ, 0x1, UP0 ;  /* 0x000000013f087887 */ /* 0x000fe40008000000 */
[----:B------:R-:W-:-:S02]  /*4350*/  USEL UR18, UR18, URZ, UP0 ;  /* 0x0000003f12127287 */ /* 0x000fc40008000000 */
[----:B------:R-:W-:Y:S02]  /*4360*/  USEL UR19, UR19, URZ, UP1 ;  /* 0x0000003f13137287 */ /* 0x000fe40008800000 */
[----:B------:R-:W-:Y:S01]  /*4370*/  LOP3.LUT R227, R227, UR8, RZ, 0x3c, !PT ;  /* 0x00000008e3e37c12 */ /* 0x000fe2000f8e3cff */
[----:B------:R-:W-:Y:S01]  /*4380*/  UMOV UR8, 0x1 ;  /* 0x0000000100087882 */ /* 0x000fe20000000000 */
[----:B------:R-:W-:Y:S08]  /*4390*/  @P0 BRA `(.L_x_32) ;  /* 0xffffffec00700947 */ /* 0x000ff0000383ffff */
.L_x_24:
[----:B------:R-:W-:-:S04]  /*43a0*/  UISETP.NE.AND UP0, UPT, UR6, URZ, UPT ;  /* 0x0000003f0600728c */ /* 0x000fc8000bf05270 */
[----:B------:R-:W-:-:S06]  /*43b0*/  USEL UR6, URZ, 0x1, !UP0 ;  /* 0x000000013f067887 */ /* 0x000fcc000c000000 */
[----:B------:R-:W-:-:S13]  /*43c0*/  ISETP.NE.AND P0, PT, RZ, UR6, PT ;  /* 0x00000006ff007c0c */ /* 0x000fda000bf05270 */
[----:B------:R-:W-:Y:S05]  /*43d0*/  @!P0 BRA `(.L_x_33) ;  /* 0x0000000c00dc8947 */ /* 0x000fea0003800000 */
[----:B------:R-:W4:Y:S04]  /*43e0*/  LDL.LU R227, [R1+0x74] ;  /* 0x0000740001e37983 */ /* 0x000f280000300800 */
[----:B----4-:R0:W-:Y:S04]  /*43f0*/  STL [R1+0x90], R227 ;  /* 0x000090e301007387 */ /* 0x0101e80000100800 */
[----:B0-----:R-:W4:Y:S04]  /*4400*/  LDL.LU R227, [R1+0x70] ;  /* 0x0000700001e37983 */ /* 0x001f280000300800 */
        /* <DEDUP_REMOVED lines=55> */
[----:B0-----:R-:W4:Y:S01]  /*4780*/  LDL.LU R227, [R1] ;  /* 0x0000000001e37983 */ /* 0x001f220000300800 */
[----:B------:R-:W-:-:S02]  /*4790*/  WARPGROUP.DEPBAR.LE gsb0, 0x0 ;  /* 0x00008000000079c5 */ /* 0x000fc40000010000 */
[----:B------:R-:W-:Y:S01]  /*47a0*/  FADD R226, R88, R226 ;  /* 0x000000e258e27221 */ /* 0x000fe20000000000 */
        /* <DEDUP_REMOVED lines=95> */
[----:B-----5:R-:W-:Y:S01]  /*4da0*/  FADD R2, R56, R2 ;  /* 0x0000000238027221 */ /* 0x020fe20000000000 */
[----:B------:R-:W-:Y:S01]  /*4db0*/  FADD R0, R57, R0 ;  /* 0x0000000039007221 */ /* 0x000fe20000000000 */
[----:B----4-:R-:W-:-:S05]  /*4dc0*/  FADD R227, R58, R227 ;  /* 0x000000e33ae37221 */ /* 0x010fca0000000000 */
[----:B------:R0:W-:Y:S04]  /*4dd0*/  STL [R1], R227 ;  /* 0x000000e301007387 */ /* 0x0001e80000100800 */
[----:B0-----:R-:W4:Y:S02]  /*4de0*/  LDL.LU R227, [R1+0x100] ;  /* 0x0001000001e37983 */ /* 0x001f240000300800 */
[----:B----4-:R-:W-:-:S05]  /*4df0*/  FADD R227, R59, R227 ;  /* 0x000000e33be37221 */ /* 0x010fca0000000000 */
[----:B------:R0:W-:Y:S04]  /*4e00*/  STL [R1+0x4], R227 ;  /* 0x000004e301007387 */ /* 0x0001e80000100800 */
        /* <DEDUP_REMOVED lines=83> */
[----:B------:R0:W-:Y:S02]  /*5340*/  STL [R1+0x74], R227 ;  /* 0x000074e301007387 */ /* 0x0001e40000100800 */
.L_x_33:
[----:B------:R-:W-:Y:S02]  /*5350*/  WARPGROUP.DEPBAR.LE gsb0, 0x0 ;  /* 0x00008000000079c5 */ /* 0x000fe40000010000 */
[----:B------:R-:W4:Y:S02]  /*5360*/  LDC R24, c[0x0][0x28c] ;  /* 0x0000a300ff187b82 */ /* 0x000f240000000800 */
[----:B----4-:R-:W-:-:S13]  /*5370*/  ISETP.GE.AND P0, PT, R24, 0x1, PT ;  /* 0x000000011800780c */ /* 0x010fda0003f06270 */
[----:B------:R-:W-:Y:S05]  /*5380*/  @!P0 BRA `(.L_x_34) ;  /* 0x0000000000648947 */ /* 0x000fea0003800000 */
[----:B------:R-:W-:-:S06]  /*5390*/  UISETP.NE.AND UP0, UPT, UR23, 0x3, UPT ;  /* 0x000000031700788c */ /* 0x000fcc000bf05270 */
[----:B------:R-:W-:-:S13]  /*53a0*/  PLOP3.LUT P0, PT, PT, PT, UP0, 0x80, 0x0 ;  /* 0x000000000000781c */ /* 0x000fda0003f0f008 */
[----:B------:R-:W-:Y:S05]  /*53b0*/  @!P0 BRA `(.L_x_35) ;  /* 0x0000000000048947 */ /* 0x000fea0003800000 */
[----:B------:R-:W-:Y:S01]  /*53c0*/  BPT.TRAP 0x1 ;  /* 0x000000040000795c */ /* 0x000fe20000300000 */
.L_x_35:
[----:B0-----:R-:W4:Y:S01]  /*53d0*/  LDL R227, [R1+0x78] ;  /* 0x0000780001e37983 */ /* 0x001f220000100800 */
[----:B------:R-:W-:Y:S01]  /*53e0*/  BSSY B0, `(.L_x_36) ;  /* 0x000000f000007945 */ /* 0x000fe20003800000 */
[----:B----4-:R-:W-:-:S13]  /*53f0*/  ISETP.NE.AND P0, PT, R227, RZ, PT ;  /* 0x000000ffe300720c */ /* 0x010fda0003f05270 */
[----:B------:R-:W-:Y:S05]  /*5400*/  @!P0 BRA `(.L_x_37) ;  /* 0x0000000000308947 */ /* 0x000fea0003800000 */
[----:B------:R-:W4:Y:S01]  /*5410*/  LDL R227, [R1+0x7c] ;  /* 0x00007c0001e37983 */ /* 0x000f220000100800 */
[----:B------:R-:W-:-:S04]  /*5420*/  UISETP.LT.AND UP0, UPT, UR12, 0x1, UPT ;  /* 0x000000010c00788c */ /* 0x000fc8000bf01270 */
[----:B------:R-:W-:-:S04]  /*5430*/  USEL UR8, UR12, 0x1, UP0 ;  /* 0x000000010c087887 */ /* 0x000fc80008000000 */
[----:B------:R-:W-:-:S04]  /*5440*/  UIADD3 UR8, UR5, UR12, -UR8 ;  /* 0x0000000c05087290 */ /* 0x000fc8000fffe808 */
[----:B------:R-:W-:-:S04]  /*5450*/  UIMAD.WIDE.U32 UR6, UR8, 0x38e38e39, URZ ;  /* 0x38e38e39080678a5 */ /* 0x000fc8000f8e003f */
[----:B------:R-:W-:-:S04]  /*5460*/  USHF.R.U32.HI UR6, URZ, 0x2, UR7 ;  /* 0x000000023f067899 */ /* 0x000fc80008011607 */
[----:B------:R-:W-:-:S04]  /*5470*/  UIMAD UR8, UR6, -0x12, UR8 ;  /* 0xffffffee060878a4 */ /* 0x000fc8000f8e0208 */
[----:B------:R-:W-:-:S04]  /*5480*/  ULEA UR8, UR8, UR14, 0x3 ;  /* 0x0000000e08087291 */ /* 0x000fc8000f8e183f */
[----:B------:R-:W-:-:S06]  /*5490*/  UIADD3 UR8, UR8, 0x90, URZ ;  /* 0x0000009008087890 */ /* 0x000fcc000fffe03f */
[----:B------:R-:W-:-:S05]  /*54a0*/  IMAD.U32 R24, RZ, RZ, UR8 ;  /* 0x00000008ff187e24 */ /* 0x000fca000f8e00ff */
[----:B----4-:R-:W-:-:S04]  /*54b0*/  PRMT R24, R227, 0x654, R24 ;  /* 0x00000654e3187816 */ /* 0x010fc80000000018 */
[----:B------:R0:W-:Y:S03]  /*54c0*/  SYNCS.ARRIVE.TRANS64.RED.A1T0 RZ, [R24+URZ], RZ ;  /* 0x000000ff18ff79a7 */ /* 0x0001e6000810043f */
.L_x_37:
[----:B------:R-:W-:Y:S05]  /*54d0*/  BSYNC B0 ;  /* 0x0000000000007941 */ /* 0x000fea0003800000 */
.L_x_36:
[----:B------:R-:W-:-:S06]  /*54e0*/  UISETP.GT.U32.AND UP0, UPT, UR13, 0x1, UPT ;  /* 0x000000010d00788c */ /* 0x000fcc000bf04070 */
[----:B------:R-:W-:-:S13]  /*54f0*/  PLOP3.LUT P0, PT, PT, PT, UP0, 0x80, 0x0 ;  /* 0x000000000000781c */ /* 0x000fda0003f0f008 */
[----:B------:R-:W-:Y:S05]  /*5500*/  @P0 BRA `(.L_x_34) ;  /* 0x0000000000040947 */ /* 0x000fea0003800000 */
[----:B------:R-:W-:Y:S01]  /*5510*/  BPT.TRAP 0x1 ;  /* 0x000000040000795c */ /* 0x000fe20000300000 */
.L_x_34:
[----:B-----5:R4:W-:Y:S01]  /*5520*/  STL [R1+0x94], R2 ;  /* 0x0000940201007387 */ /* 0x0209e20000100800 */
[----:B------:R-:W1:Y:S01]  /*5530*/  LDC R29, c[0x0][0x288] ;  /* 0x0000a200ff1d7b82 */ /* 0x000e620000000800 */
[----:B------:R-:W-:Y:S02]  /*5540*/  UIADD3 UR9, UR12, UR5, URZ ;  /* 0x000000050c097290 */ /* 0x000fe4000fffe03f */
[----:B------:R-:W-:Y:S01]  /*5550*/  USHF.R.S32.HI UR10, URZ, 0x1f, UR22 ;  /* 0x0000001f3f0a7899 */ /* 0x000fe20008011416 */
[----:B------:R-:W-:Y:S01]  /*5560*/  ULDC.64 UR6, c[0x0][0x5d0] ;  /* 0x0001740000067ab9 */ /* 0x000fe20000000a00 */
[----:B------:R-:W-:Y:S01]  /*5570*/  ULDC UR11, c[0x0][0x284] ;  /* 0x0000a100000b7ab9 */ /* 0x000fe20000000800 */
[----:B----4-:R-:W4:Y:S04]  /*5580*/  LDL.LU R2, [R1+0x88] ;  /* 0x0000880001027983 */ /* 0x010f280000300800 */
[----:B------:R2:W-:Y:S04]  /*5590*/  STL [R1+0x90], R0 ;  /* 0x0000900001007387 */ /* 0x0005e80000100800 */
[----:B0-----:R-:W3:Y:S01]  /*55a0*/  LDL.LU R227, [R1+0x8c] ;  /* 0x00008c0001e37983 */ /* 0x001ee20000300800 */
[----:B--2---:R-:W0:Y:S02]  /*55b0*/  S2R R0, SR_TID.X ;  /* 0x0000000000007919 */ /* 0x004e240000002100 */
[----:B0-----:R-:W-:-:S02]  /*55c0*/  SHF.R.U32.HI R24, RZ, 0x2, R0 ;  /* 0x00000002ff187819 */ /* 0x001fc40000011600 */
[----:B------:R-:W-:Y:S02]  /*55d0*/  LOP3.LUT R26, R0, 0x60, RZ, 0xc0, !PT ;  /* 0x00000060001a7812 */ /* 0x000fe400078ec0ff */
[----:B------:R-:W-:Y:S02]  /*55e0*/  SHF.R.U32.HI R27, RZ, 0x7, R0 ;  /* 0x00000007ff1b7819 */ /* 0x000fe40000011600 */
[----:B------:R-:W-:Y:S02]  /*55f0*/  LOP3.LUT R25, R24, 0x7, RZ, 0xc0, !PT ;  /* 0x0000000718197812 */ /* 0x000fe400078ec0ff */
[----:B------:R-:W-:Y:S02]  /*5600*/  SHF.R.U32.HI R28, RZ, 0x1, R26 ;  /* 0x00000001ff1c7819 */ /* 0x000fe4000001161a */
[----:B------:R-:W-:Y:S02]  /*5610*/  LOP3.LUT R24, R27, 0x1, RZ, 0xc0, !PT ;  /* 0x000000011b187812 */ /* 0x000fe400078ec0ff */
[----:B------:R-:W-:Y:S01]  /*5620*/  IADD3 R27, RZ, -R28, -R25 ;  /* 0x8000001cff1b7210 */ /* 0x000fe20007ffe819 */
[----:B------:R-:W-:-:S02]  /*5630*/  IMAD.SHL.U32 R32, R0, 0x2, RZ ;  /* 0x0000000200207824 */ /* 0x000fc400078e00ff */
[C---:B------:R-:W-:Y:S02]  /*5640*/  IMAD.SHL.U32 R26, R24.reuse, 0x40, RZ ;  /* 0x00000040181a7824 */ /* 0x040fe400078e00ff */
[----:B------:R-:W-:Y:S01]  /*5650*/  IMAD R42, R24, -0x40, R27 ;  /* 0xffffffc0182a7824 */ /* 0x000fe200078e021b */
[----:B------:R-:W-:Y:S01]  /*5660*/  LOP3.LUT R24, R0, 0x3, RZ, 0xc0, !PT ;  /* 0x0000000300187812 */ /* 0x000fe200078ec0ff */
[----:B----4-:R-:W-:Y:S02]  /*5670*/  IMAD.SHL.U32 R41, R2, 0x80, RZ ;  /* 0x0000008002297824 */ /* 0x010fe400078e00ff */
[----:B------:R0:W5:Y:S04]  /*5680*/  LDL.LU R2, [R1+0x94] ;  /* 0x0000940001027983 */ /* 0x0001680000300800 */
[----:B------:R0:W5:Y:S01]  /*5690*/  LDL.LU R0, [R1+0x90] ;  /* 0x0000900001007983 */ /* 0x0001620000300800 */
[----:B------:R-:W-:Y:S01]  /*56a0*/  LOP3.LUT R43, R26, 0x40, R25, 0xe2, !PT ;  /* 0x000000401a2b7812 */ /* 0x000fe200078ee219 */
[----:B---3--:R-:W-:Y:S01]  /*56b0*/  IMAD.SHL.U32 R25, R227, 0x100, RZ ;  /* 0x00000100e3197824 */ /* 0x008fe200078e00ff */
[----:B------:R-:W-:Y:S01]  /*56c0*/  UISETP.GT.U32.AND UP0, UPT, UR9, 0x11, UPT ;  /* 0x000000110900788c */ /* 0x000fe2000bf04070 */
[C---:B-1----:R-:W-:Y:S01]  /*56d0*/  ISETP.GE.AND P0, PT, R41.reuse, R29, PT ;  /* 0x0000001d2900720c */ /* 0x042fe20003f06270 */
[----:B------:R-:W-:Y:S01]  /*56e0*/  UIMAD UR5, UR10, UR6, URZ ;  /* 0x000000060a0572a4 */ /* 0x000fe2000f8e023f */
[----:B------:R-:W-:Y:S01]  /*56f0*/  LOP3.LUT R32, R41, 0x6, R32, 0xf8, !PT ;  /* 0x0000000629207812 */ /* 0x000fe200078ef820 */
[----:B------:R-:W-:Y:S01]  /*5700*/  UISETP.LT.U32.AND UP0, UPT, UR12, 0x12, UP0 ;  /* 0x000000120c00788c */ /* 0x000fe20008701070 */
[----:B------:R-:W-:Y:S01]  /*5710*/  ISETP.GE.OR P0, PT, R25, UR11, P0 ;  /* 0x0000000b19007c0c */ /* 0x000fe20008706670 */
[----:B------:R-:W-:Y:S01]  /*5720*/  UISETP.GE.U32.AND UP1, UPT, UR12, 0x12, UPT ;  /* 0x000000120c00788c */ /* 0x000fe2000bf26070 */
[----:B------:R-:W-:Y:S01]  /*5730*/  IMAD.U32 R27, RZ, RZ, UR6 ;  /* 0x00000006ff1b7e24 */ /* 0x000fe2000f8e00ff */
[----:B------:R-:W-:Y:S01]  /*5740*/  UIMAD UR8, UR22, UR7, UR5 ;  /* 0x00000007160872a4 */ /* 0x000fe2000f8e0205 */
[----:B------:R-:W-:Y:S01]  /*5750*/  SHF.R.S32.HI R33, RZ, 0x1f, R32 ;  /* 0x0000001fff217819 */ /* 0x000fe20000011420 */
[----:B------:R-:W-:-:S02]  /*5760*/  UIMAD.WIDE.U32 UR6, UR9, 0x38e38e39, URZ ;  /* 0x38e38e39090678a5 */ /* 0x000fc4000f8e003f */
[----:B------:R-:W-:Y:S02]  /*5770*/  USEL UR5, URZ, 0x1, !UP0 ;  /* 0x000000013f057887 */ /* 0x000fe4000c000000 */
[----:B------:R-:W-:Y:S01]  /*5780*/  USHF.R.U32.HI UR6, URZ, 0x2, UR7 ;  /* 0x000000023f067899 */ /* 0x000fe20008011607 */
[----:B------:R-:W-:Y:S01]  /*5790*/  IMAD.WIDE.U32 R26, R27, UR22, R32 ;  /* 0x000000161b1a7c25 */ /* 0x000fe2000f8e0020 */
[----:B------:R-:W-:Y:S01]  /*57a0*/  ULOP3.LUT UR4, UR4, UR5, URZ, 0x3c, !UPT ;  /* 0x0000000504047292 */ /* 0x000fe2000f8e3c3f */
[----:B------:R-:W-:Y:S02]  /*57b0*/  IADD3 R42, -R25, UR11, R42 ;  /* 0x0000000b192a7c10 */ /* 0x000fe4000fffe12a */
[----:B------:R-:W-:Y:S01]  /*57c0*/  IMAD.WIDE R38, R227, 0x100, RZ ;  /* 0x00000100e3267825 */ /* 0x000fe200078e02ff */
[----:B------:R-:W-:Y:S02]  /*57d0*/  UIMAD UR5, UR6, -0x12, UR9 ;  /* 0xffffffee060578a4 */ /* 0x000fe4000f8e0209 */
[----:B------:R-:W-:Y:S01]  /*57e0*/  @UP1 ULOP3.LUT UR4, UR4, 0x1, UR6, 0x78, !UPT ;  /* 0x0000000104041892 */ /* 0x000fe2000f8e7806 */
[----:B------:R-:W-:-:S02]  /*57f0*/  IMAD R24, R24, -0x2, R29 ;  /* 0xfffffffe18187824 */ /* 0x000fc400078e021d */
[----:B------:R-:W-:Y:S01]  /*5800*/  VIADD R27, R27, UR8 ;  /* 0x000000081b1b7c36 */ /* 0x000fe20008000000 */
[----:B------:R-:W-:Y:S01]  /*5810*/  LOP3.LUT R43, R38, R43, R28, 0xfe, !PT ;  /* 0x0000002b262b7212 */ /* 0x000fe200078efe1c */
[----:B------:R-:W-:Y:S02]  /*5820*/  IMAD.IADD R41, R24, 0x1, -R41 ;  /* 0x0000000118297824 */ /* 0x000fe400078e0a29 */
[----:B------:R-:W-:Y:S01]  /*5830*/  IMAD.MOV.U32 R40, RZ, RZ, -0x1 ;  /* 0xffffffffff287424 */ /* 0x000fe200078e00ff */
[----:B0-----:R-:W-:Y:S06]  /*5840*/  @P0 BRA `(.L_x_38) ;  /* 0x0000008c00fc0947 */ /* 0x001fec0003800000 */
[----:B------:R-:W0:Y:S01]  /*5850*/  LDC.64 R28, c[0x0][0x5c8] ;  /* 0x00017200ff1c7b82 */ /* 0x000e220000000a00 */
[----:B------:R-:W-:Y:S01]  /*5860*/  ULDC.64 UR6, c[0x0][0x5c0] ;  /* 0x0001700000067ab9 */ /* 0x000fe20000000a00 */
[----:B------:R-:W-:Y:S01]  /*5870*/  BSSY B0, `(.L_x_38) ;  /* 0x00008fc000007945 */ /* 0x000fe20003800000 */
[-C--:B0-----:R-:W-:Y:S01]  /*5880*/  IMAD R24, R39, R28.reuse, RZ ;  /* 0x0000001c27187224 */ /* 0x081fe200078e02ff */
[----:B------:R-:W-:Y:S01]  /*5890*/  SHF.L.U64.HI R34, R28, 0x3, R29 ;  /* 0x000000031c227819 */ /* 0x000fe2000001021d */
[----:B------:R-:W-:-:S04]  /*58a0*/  IMAD.WIDE.U32 R26, R43, R28, R26 ;  /* 0x0000001c2b1a7225 */ /* 0x000fc800078e001a */
[----:B------:R-:W-:Y:S01]  /*58b0*/  IMAD R25, R43, R29, R24 ;  /* 0x0000001d2b197224 */ /* 0x000fe200078e0218 */
[----:B------:R-:W-:Y:S01]  /*58c0*/  IADD3 R24, P3, R26, UR6, RZ ;  /* 0x000000061a187c10 */ /* 0x000fe2000ff7e0ff */
[C---:B------:R-:W-:Y:S01]  /*58d0*/  IMAD.SHL.U32 R35, R28.reuse, 0x8, RZ ;  /* 0x000000081c237824 */ /* 0x040fe200078e00ff */
[----:B------:R-:W-:Y:S01]  /*58e0*/  LEA R30, P2, R28, R26, 0x7 ;  /* 0x0000001a1c1e7211 */ /* 0x000fe200078438ff */
[----:B------:R-:W-:-:S03]  /*58f0*/  IMAD.IADD R27, R27, 0x1, R25 ;  /* 0x000000011b1b7824 */ /* 0x000fc600078e0219 */
[----:B------:R-:W-:Y:S02]  /*5900*/  IADD3 R26, P1, P0, R26, UR6, R35 ;  /* 0x000000061a1a7c10 */ /* 0x000fe4000f83e023 */
[----:B------:R-:W-:Y:S02]  /*5910*/  IADD3.X R25, R27, UR7, RZ, P3, !PT ;  /* 0x000000071b197c10 */ /* 0x000fe40009ffe4ff */
[----:B------:R-:W-:Y:S02]  /*5920*/  FSETP.NEU.AND P3, PT, RZ, UR21, PT ;  /* 0x00000015ff007c0b */ /* 0x000fe4000bf6d000 */
[----:B------:R-:W-:Y:S02]  /*5930*/  LEA.HI.X R31, R28, R27, R29, 0x7, P2 ;  /* 0x0000001b1c1f7211 */ /* 0x000fe400010f3c1d */
[C---:B------:R-:W-:Y:S02]  /*5940*/  IADD3 R28, P2, R30.reuse, UR6, RZ ;  /* 0x000000061e1c7c10 */ /* 0x040fe4000ff5e0ff */
[----:B------:R-:W-:-:S02]  /*5950*/  IADD3 R30, P5, P6, R30, UR6, R35 ;  /* 0x000000061e1e7c10 */ /* 0x000fc4000febe023 */
[----:B------:R-:W-:Y:S02]  /*5960*/  IADD3.X R29, R31, UR7, RZ, P2, !PT ;  /* 0x000000071f1d7c10 */ /* 0x000fe400097fe4ff */
[--C-:B------:R-:W-:Y:S02]  /*5970*/  IADD3.X R27, R27, UR7, R34.reuse, P1, P0 ;  /* 0x000000071b1b7c10 */ /* 0x100fe40008fe0422 */
[----:B------:R-:W-:Y:S01]  /*5980*/  IADD3.X R31, R31, UR7, R34, P5, P6 ;  /* 0x000000071f1f7c10 */ /* 0x000fe2000afec422 */
[----:B------:R-:W-:Y:S06]  /*5990*/  @!P3 BRA `(.L_x_39) ;  /* 0x0000006c001cb947 */ /* 0x000fec0003800000 */
[----:B------:R-:W-:Y:S01]  /*59a0*/  ULDC.64 UR8, c[0x0][0x5b8] ;  /* 0x00016e0000087ab9 */ /* 0x000fe20000000a00 */
[----:B------:R-:W-:Y:S01]  /*59b0*/  ISETP.GE.AND P0, PT, R42, 0x1, PT ;  /* 0x000000012a00780c */ /* 0x000fe20003f06270 */
[----:B------:R-:W-:Y:S02]  /*59c0*/  UIMAD UR6, UR10, UR8, URZ ;  /* 0x000000080a0672a4 */ /* 0x000fe4000f8e023f */
[----:B------:R-:W-:Y:S01]  /*59d0*/  IMAD.U32 R35, RZ, RZ, UR8 ;  /* 0x00000008ff237e24 */ /* 0x000fe2000f8e00ff */
[----:B------:R-:W-:Y:S01]  /*59e0*/  BSSY B1, `(.L_x_40) ;  /* 0x0000010000017945 */ /* 0x000fe20003800000 */
[----:B------:R-:W-:Y:S01]  /*59f0*/  ISETP.LT.OR P3, PT, R41, 0x1, !P0 ;  /* 0x000000012900780c */ /* 0x000fe20004761670 */
[----:B------:R-:W-:Y:S02]  /*5a00*/  UIMAD UR6, UR22, UR9, UR6 ;  /* 0x00000009160672a4 */ /* 0x000fe4000f8e0206 */
[----:B------:R-:W-:Y:S01]  /*5a10*/  IMAD.WIDE.U32 R32, R35, UR22, R32 ;  /* 0x0000001623207c25 */ /* 0x000fe2000f8e0020 */
[----:B------:R-:W-:-:S03]  /*5a20*/  ULDC.64 UR8, c[0x0][0x5a8] ;  /* 0x00016a0000087ab9 */ /* 0x000fc60000000a00 */
[----:B------:R-:W-:Y:S02]  /*5a30*/  IMAD.MOV.U32 R36, RZ, RZ, R32 ;  /* 0x000000ffff247224 */ /* 0x000fe400078e0020 */
[----:B------:R-:W-:Y:S01]  /*5a40*/  VIADD R37, R33, UR6 ;  /* 0x0000000621257c36 */ /* 0x000fe20008000000 */
[----:B------:R-:W-:Y:S02]  /*5a50*/  ULDC.64 UR6, c[0x0][0x5b0] ;  /* 0x00016c0000067ab9 */ /* 0x000fe40000000a00 */
[----:B------:R-:W-:Y:S02]  /*5a60*/  IMAD R34, R39, UR6, RZ ;  /* 0x0000000627227c24 */ /* 0x000fe4000f8e02ff */
[----:B------:R-:W-:-:S04]  /*5a70*/  IMAD.WIDE.U32 R32, R43, UR6, R36 ;  /* 0x000000062b207c25 */ /* 0x000fc8000f8e0024 */
[--C-:B------:R-:W-:Y:S01]  /*5a80*/  IMAD R35, R43, UR7, R34.reuse ;  /* 0x000000072b237c24 */ /* 0x100fe2000f8e0222 */
[----:B------:R-:W-:Y:S02]  /*5a90*/  IADD3 R32, P1, R32, UR8, RZ ;  /* 0x0000000820207c10 */ /* 0x000fe4000ff3e0ff */
[----:B------:R-:W-:Y:S02]  /*5aa0*/  PRMT R34, RZ, 0x7610, R34 ;  /* 0x00007610ff227816 */ /* 0x000fe40000000022 */
[----:B------:R-:W-:Y:S01]  /*5ab0*/  IADD3.X R33, R33, UR9, R35, P1, !PT ;  /* 0x0000000921217c10 */ /* 0x000fe20008ffe423 */
[----:B------:R-:W-:Y:S08]  /*5ac0*/  @P3 BRA `(.L_x_41) ;  /* 0x0000000000043947 */ /* 0x000ff00003800000 */
[----:B------:R0:W5:Y:S02]  /*5ad0*/  LDG.E.U8 R34, desc[UR16][R32.64] ;  /* 0x0000001020227981 */ /* 0x000164000c1e1100 */
.L_x_41:
[----:B------:R-:W-:Y:S05]  /*5ae0*/  BSYNC B1 ;  /* 0x0000000000017941 */ /* 0x000fea0003800000 */
.L_x_40:
[----:B-----5:R-:W-:Y:S01]  /*5af0*/  LOP3.LUT R34, R34, 0xff, RZ, 0xc0, !PT ;  /* 0x000000ff22227812 */ /* 0x020fe200078ec0ff */
[----:B------:R-:W-:Y:S01]  /*5b00*/  BSSY B1, `(.L_x_42) ;  /* 0x000000b000017945 */ /* 0x000fe20003800000 */
[----:B------:R-:W-:Y:S02]  /*5b10*/  ISETP.LT.OR P2, PT, R41, 0x2, !P0 ;  /* 0x000000022900780c */ /* 0x000fe40004741670 */
[----:B------:R-:W-:-:S05]  /*5b20*/  F2FP.F16.E4M3.UNPACK_B R34, R34 ;  /* 0x00000022ff22723e */ /* 0x000fca00020006ff */
[----:B------:R-:W-:-:S05]  /*5b30*/  HADD2.F32 R34, -RZ, R34.H0_H0 ;  /* 0x20000022ff227230 */ /* 0x000fca0000004100 */
[----:B------:R-:W-:Y:S01]  /*5b40*/  FMUL R35, R34, UR21 ;  /* 0x0000001522237c20 */ /* 0x000fe20008400000 */
[----:B------:R-:W-:-:S03]  /*5b50*/  PRMT R34, RZ, 0x7610, R34 ;  /* 0x00007610ff227816 */ /* 0x000fc60000000022 */
[----:B------:R-:W-:-:S05]  /*5b60*/  FFMA R35, R226, UR20, R35 ;  /* 0x00000014e2237c23 */ /* 0x000fca0008000023 */
[----:B------:R-:W-:-:S05]  /*5b70*/  F2FP.SATFINITE.E4M3.F32.PACK_AB_MERGE_C R35, RZ, R35, RZ ;  /* 0x00000023ff23723e */ /* 0x000fca00048070ff */
[----:B------:R1:W-:Y:S01]  /*5b80*/  @!P3 STG.E.U8 desc[UR16][R24.64], R35 ;  /* 0x000000231800b986 */ /* 0x0003e2000c101110 */
[----:B------:R-:W-:Y:S05]  /*5b90*/  @P2 BRA `(.L_x_43) ;  /* 0x0000000000042947 */ /* 0x000fea0003800000 */
[----:B------:R2:W5:Y:S02]  /*5ba0*/  LDG.E.U8 R34, desc[UR16][R32.64+0x1] ;  /* 0x0000011020227981 */ /* 0x000564000c1e1100 */
.L_x_43:
[----:B------:R-:W-:Y:S05]  /*5bb0*/  BSYNC B1 ;  /* 0x0000000000017941 */ /* 0x000fea0003800000 */
.L_x_42:
[----:B-----5:R-:W-:Y:S01]  /*5bc0*/  LOP3.LUT R34, R34, 0xff, RZ, 0xc0, !PT ;  /* 0x000000ff22227812 */ /* 0x020fe200078ec0ff */
[----:B------:R-:W-:Y:S01]  /*5bd0*/  BSSY B1, `(.L_x_44) ;  /* 0x0000013000017945 */ /* 0x000fe20003800000 */
[----:B------:R-:W-:Y:S02]  /*5be0*/  IADD3 R45, P1, R43, 0x8, RZ ;  /* 0x000000082b2d7810 */ /* 0x000fe40007f3e0ff */
[----:B------:R-:W-:-:S03]  /*5bf0*/  F2FP.F16.E4M3.UNPACK_B R34, R34 ;  /* 0x00000022ff22723e */ /* 0x000fc600020006ff */
[----:B-1----:R-:W-:Y:S01]  /*5c00*/  IMAD.X R35, RZ, RZ, R39, P1 ;  /* 0x000000ffff237224 */ /* 0x002fe200008e0627 */
[----:B------:R-:W-:Y:S01]  /*5c10*/  ISETP.GE.AND P1, PT, R42, 0x9, PT ;  /* 0x000000092a00780c */ /* 0x000fe20003f26270 */
[----:B------:R-:W-:Y:S02]  /*5c20*/  HADD2.F32 R34, -RZ, R34.H0_H0 ;  /* 0x20000022ff227230 */ /* 0x000fe40000004100 */
[----:B------:R-:W-:Y:S01]  /*5c30*/  IMAD R46, R35, UR6, RZ ;  /* 0x00000006232e7c24 */ /* 0x000fe2000f8e02ff */
[----:B------:R-:W-:Y:S02]  /*5c40*/  ISETP.LT.OR P5, PT, R41, 0x1, !P1 ;  /* 0x000000012900780c */ /* 0x000fe40004fa1670 */
[----:B------:R-:W-:Y:S01]  /*5c50*/  FMUL R44, R34, UR21 ;  /* 0x00000015222c7c20 */ /* 0x000fe20008400000 */
[----:B------:R-:W-:-:S04]  /*5c60*/  IMAD.WIDE.U32 R34, R45, UR6, R36 ;  /* 0x000000062d227c25 */ /* 0x000fc8000f8e0024 */
[----:B------:R-:W-:Y:S01]  /*5c70*/  FFMA R44, R225, UR20, R44 ;  /* 0x00000014e12c7c23 */ /* 0x000fe2000800002c */
[----:B------:R-:W-:Y:S01]  /*5c80*/  IMAD R45, R45, UR7, R46 ;  /* 0x000000072d2d7c24 */ /* 0x000fe2000f8e022e */
[----:B------:R-:W-:-:S03]  /*5c90*/  IADD3 R34, P3, R34, UR8, RZ ;  /* 0x0000000822227c10 */ /* 0x000fc6000ff7e0ff */
[----:B------:R-:W-:Y:S02]  /*5ca0*/  F2FP.SATFINITE.E4M3.F32.PACK_AB_MERGE_C R47, RZ, R44, RZ ;  /* 0x0000002cff2f723e */ /* 0x000fe400048070ff */
[----:B------:R-:W-:Y:S02]  /*5cb0*/  IADD3.X R35, R35, UR9, R45, P3, !PT ;  /* 0x0000000923237c10 */ /* 0x000fe40009ffe42d */
[----:B------:R-:W-:Y:S01]  /*5cc0*/  PRMT R44, RZ, 0x7610, R44 ;  /* 0x00007610ff2c7816 */ /* 0x000fe2000000002c */
[----:B------:R1:W-:Y:S01]  /*5cd0*/  @!P2 STG.E.U8 desc[UR16][R24.64+0x1], R47 ;  /* 0x0000012f1800a986 */ /* 0x0003e2000c101110 */
[----:B------:R-:W-:Y:S05]  /*5ce0*/  @P5 BRA `(.L_x_45) ;  /* 0x0000000000045947 */ /* 0x000fea0003800000 */
[----:B------:R3:W5:Y:S02]  /*5cf0*/  LDG.E.U8 R44, desc[UR16][R34.64] ;  /* 0x00000010222c7981 */ /* 0x000764000c1e1100 */
.L_x_45:
[----:B------:R-:W-:Y:S05]  /*5d00*/  BSYNC B1 ;  /* 0x0000000000017941 */ /* 0x000fea0003800000 */
.L_x_44:
        /* <DEDUP_REMOVED lines=12> */
.L_x_47:
[----:B------:R-:W-:Y:S05]  /*5dd0*/  BSYNC B1 ;  /* 0x0000000000017941 */ /* 0x000fea0003800000 */
.L_x_46:
[----:B-----5:R-:W-:Y:S01]  /*5de0*/  LOP3.LUT R44, R44, 0xff, RZ, 0xc0, !PT ;  /* 0x000000ff2c2c7812 */ /* 0x020fe200078ec0ff */
[----:B------:R-:W-:Y:S01]  /*5df0*/  BSSY B1, `(.L_x_48) ;  /* 0x000000b000017945 */ /* 0x000fe20003800000 */
[----:B------:R-:W-:Y:S02]  /*5e00*/  ISETP.LT.OR P3, PT, R41, 0x9, !P0 ;  /* 0x000000092900780c */ /* 0x000fe40004761670 */
[----:B------:R-:W-:-:S05]  /*5e10*/  F2FP.F16.E4M3.UNPACK_B R44, R44 ;  /* 0x0000002cff2c723e */ /* 0x000fca00020006ff */
[----:B------:R-:W-:-:S05]  /*5e20*/  HADD2.F32 R44, -RZ, R44.H0_H0 ;  /* 0x2000002cff2c7230 */ /* 0x000fca0000004100 */
[----:B------:R-:W-:-:S04]  /*5e30*/  FMUL R44, R44, UR21 ;  /* 0x000000152c2c7c20 */ /* 0x000fc80008400000 */
[----:B------:R-:W-:-:S05]  /*5e40*/  FFMA R44, R223, UR20, R44 ;  /* 0x00000014df2c7c23 */ /* 0x000fca000800002c */
[----:B----4-:R-:W-:Y:S02]  /*5e50*/  F2FP.SATFINITE.E4M3.F32.PACK_AB_MERGE_C R45, RZ, R44, RZ ;  /* 0x0000002cff2d723e */ /* 0x010fe400048070ff */
[----:B------:R-:W-:-:S03]  /*5e60*/  PRMT R44, RZ, 0x7610, R44 ;  /* 0x00007610ff2c7816 */ /* 0x000fc6000000002c */
[----:B------:R4:W-:Y:S01]  /*5e70*/  @!P2 STG.E.U8 desc[UR16][R26.64+0x1], R45 ;  /* 0x0000012d1a00a986 */ /* 0x0009e2000c101110 */
[----:B------:R-:W-:Y:S05]  /*5e80*/  @P3 BRA `(.L_x_49) ;  /* 0x0000000000043947 */ /* 0x000fea0003800000 */
[----:B------:R0:W5:Y:S02]  /*5e90*/  LDG.E.U8 R44, desc[UR16][R32.64+0x8] ;  /* 0x00000810202c7981 */ /* 0x000164000c1e1100 */
.L_x_49:
[----:B------:R-:W-:Y:S05]  /*5ea0*/  BSYNC B1 ;  /* 0x0000000000017941 */ /* 0x000fea0003800000 */
.L_x_48:
[----:B-----5:R-:W-:Y:S01]  /*5eb0*/  LOP3.LUT R44, R44, 0xff, RZ, 0xc0, !PT ;  /* 0x000000ff2c2c7812 */ /* 0x020fe200078ec0ff */
[----:B------:R-:W-:Y:S01]  /*5ec0*/  BSSY B1, `(.L_x_50) ;  /* 0x000000b000017945 */ /* 0x000fe20003800000 */
[----:B------:R-:W-:Y:S02]  /*5ed0*/  ISETP.LT.OR P2, PT, R41, 0xa, !P0 ;  /* 0x0000000a2900780c */ /* 0x000fe40004741670 */
[----:B------:R-:W-:-:S05]  /*5ee0*/  F2FP.F16.E4M3.UNPACK_B R44, R44 ;  /* 0x0000002cff2c723e */ /* 0x000fca00020006ff */
[----:B------:R-:W-:-:S05]  /*5ef0*/  HADD2.F32 R44, -RZ, R44.H0_H0 ;  /* 0x2000002cff2c7230 */ /* 0x000fca0000004100 */
[----:B----4-:R-:W-:Y:S01]  /*5f00*/  FMUL R45, R44, UR21 ;  /* 0x000000152c2d7c20 */ /* 0x010fe20008400000 */
[----:B------:R-:W-:-:S03]  /*5f10*/  PRMT R44, RZ, 0x7610, R44 ;  /* 0x00007610ff2c7816 */ /* 0x000fc6000000002c */
[----:B------:R-:W-:-:S05]  /*5f20*/  FFMA R45, R222, UR20, R45 ;  /* 0x00000014de2d7c23 */ /* 0x000fca000800002d */
[----:B------:R-:W-:-:S05]  /*5f30*/  F2FP.SATFINITE.E4M3.F32.PACK_AB_MERGE_C R45, RZ, R45, RZ ;  /* 0x0000002dff2d723e */ /* 0x000fca00048070ff */
[----:B------:R4:W-:Y:S01]  /*5f40*/  @!P3 STG.E.U8 desc[UR16][R24.64+0x8], R45 ;  /* 0x0000082d1800b986 */ /* 0x0009e2000c101110 */
[----:B------:R-:W-:Y:S05]  /*5f50*/  @P2 BRA `(.L_x_51) ;  /* 0x0000000000042947 */ /* 0x000fea0003800000 */
[----:B------:R0:W5:Y:S02]  /*5f60*/  LDG.E.U8 R44, desc[UR16][R32.64+0x9] ;  /* 0x00000910202c7981 */ /* 0x000164000c1e1100 */
.L_x_51:
[----:B------:R-:W-:Y:S05]  /*5f70*/  BSYNC B1 ;  /* 0x0000000000017941 */ /* 0x000fea0003800000 */
.L_x_50:
        /* <DEDUP_REMOVED lines=12> */
.L_x_53:
[----:B------:R-:W-:Y:S05]  /*6040*/  BSYNC B1 ;  /* 0x0000000000017941 */ /* 0x000fea0003800000 */
.L_x_52:
        /* <DEDUP_REMOVED lines=12> */
.L_x_55:
[----:B------:R-:W-:Y:S05]  /*6110*/  BSYNC B1 ;  /* 0x0000000000017941 */ /* 0x000fea0003800000 */
.L_x_54:
        /* <DEDUP_REMOVED lines=12> */
.L_x_57:
[----:B------:R-:W-:Y:S05]  /*61e0*/  BSYNC B1 ;  /* 0x0000000000017941 */ /* 0x000fea0003800000 */
.L_x_56:
        /* <DEDUP_REMOVED lines=12> */
.L_x_59:
[----:B------:R-:W-:Y:S05]  /*62b0*/  BSYNC B1 ;  /* 0x0000000000017941 */ /* 0x000fea0003800000 */
.L_x_58:
        /* <DEDUP_REMOVED lines=12> */
.L_x_61:
[----:B------:R-:W-:Y:S05]  /*6380*/  BSYNC B1 ;  /* 0x0000000000017941 */ /* 0x000fea0003800000 */
.L_x_60:
        /* <DEDUP_REMOVED lines=12> */
.L_x_63:
[----:B------:R-:W-:Y:S05]  /*6450*/  BSYNC B1 ;  /* 0x0000000000017941 */ /* 0x000fea0003800000 */
.L_x_62:
        /* <DEDUP_REMOVED lines=12> */
.L_x_65:
[----:B------:R-:W-:Y:S05]  /*6520*/  BSYNC B1 ;  /* 0x0000000000017941 */ /* 0x000fea0003800000 */
.L_x_64:
        /* <DEDUP_REMOVED lines=12> */
.L_x_67:
[----:B------:R-:W-:Y:S05]  /*65f0*/  BSYNC B1 ;  /* 0x0000000000017941 */ /* 0x000fea0003800000 */
.L_x_66:
        /* <DEDUP_REMOVED lines=12> */
.L_x_69:
[----:B------:R-:W-:Y:S05]  /*66c0*/  BSYNC B1 ;  /* 0x0000000000017941 */ /* 0x000fea0003800000 */
.L_x_68:
        /* <DEDUP_REMOVED lines=12> */
.L_x_71:
[----:B------:R-:W-:Y:S05]  /*6790*/  BSYNC B1 ;  /* 0x0000000000017941 */ /* 0x000fea0003800000 */
.L_x_70:
        /* <DEDUP_REMOVED lines=12> */
.L_x_73:
[----:B------:R-:W-:Y:S05]  /*6860*/  BSYNC B1 ;  /* 0x0000000000017941 */ /* 0x000fea0003800000 */
.L_x_72:
        /* <DEDUP_REMOVED lines=12> */
.L_x_75:
[----:B------:R-:W-:Y:S05]  /*6930*/  BSYNC B1 ;  /* 0x0000000000017941 */ /* 0x000fea0003800000 */
.L_x_74:
        /* <DEDUP_REMOVED lines=12> */
.L_x_77:
[----:B------:R-:W-:Y:S05]  /*6a00*/  BSYNC B1 ;  /* 0x0000000000017941 */ /* 0x000fea0003800000 */
.L_x_76:
        /* <DEDUP_REMOVED lines=12> */
.L_x_79:
[----:B------:R-:W-:Y:S05]  /*6ad0*/  BSYNC B1 ;  /* 0x0000000000017941 */ /* 0x000fea0003800000 */
.L_x_78:
        /* <DEDUP_REMOVED lines=12> */
.L_x_81:
[----:B------:R-:W-:Y:S05]  /*6ba0*/  BSYNC B1 ;  /* 0x0000000000017941 */ /* 0x000fea0003800000 */
.L_x_80:
        /* <DEDUP_REMOVED lines=12> */
.L_x_83:
[----:B------:R-:W-:Y:S05]  /*6c70*/  BSYNC B1 ;  /* 0x0000000000017941 */ /* 0x000fea0003800000 */
.L_x_82:
        /* <DEDUP_REMOVED lines=12> */
.L_x_85:
[----:B------:R-:W-:Y:S05]  /*6d40*/  BSYNC B1 ;  /* 0x0000000000017941 */ /* 0x000fea0003800000 */
.L_x_84:
        /* <DEDUP_REMOVED lines=12> */
.L_x_87:
[----:B------:R-:W-:Y:S05]  /*6e10*/  BSYNC B1 ;  /* 0x0000000000017941 */ /* 0x000fea0003800000 */
.L_x_86:
        /* <DEDUP_REMOVED lines=12> */
.L_x_89:
[----:B------:R-:W-:Y:S05]  /*6ee0*/  BSYNC B1 ;  /* 0x0000000000017941 */ /* 0x000fea0003800000 */
.L_x_88:
        /* <DEDUP_REMOVED lines=12> */
.L_x_91:
[----:B------:R-:W-:Y:S05]  /*6fb0*/  BSYNC B1 ;  /* 0x0000000000017941 */ /* 0x000fea0003800000 */
.L_x_90:
        /* <DEDUP_REMOVED lines=12> */
.L_x_93:
[----:B------:R-:W-:Y:S05]  /*7080*/  BSYNC B1 ;  /* 0x0000000000017941 */ /* 0x000fea0003800000 */
.L_x_92:
        /* <DEDUP_REMOVED lines=12> */
.L_x_95:
[----:B------:R-:W-:Y:S05]  /*7150*/  BSYNC B1 ;  /* 0x0000000000017941 */ /* 0x000fea0003800000 */
.L_x_94:
        /* <DEDUP_REMOVED lines=12> */
.L_x_97:
[----:B------:R-:W-:Y:S05]  /*7220*/  BSYNC B1 ;  /* 0x0000000000017941 */ /* 0x000fea0003800000 */
.L_x_96:
        /* <DEDUP_REMOVED lines=12> */
.L_x_99:
[----:B------:R-:W-:Y:S05]  /*72f0*/  BSYNC B1 ;  /* 0x0000000000017941 */ /* 0x000fea0003800000 */
.L_x_98:
        /* <DEDUP_REMOVED lines=12> */
.L_x_101:
[----:B------:R-:W-:Y:S05]  /*73c0*/  BSYNC B1 ;  /* 0x0000000000017941 */ /* 0x000fea0003800000 */
.L_x_100:
        /* <DEDUP_REMOVED lines=12> */
.L_x_103:
[----:B------:R-:W-:Y:S05]  /*7490*/  BSYNC B1 ;  /* 0x0000000000017941 */ /* 0x000fea0003800000 */
.L_x_102:
        /* <DEDUP_REMOVED lines=12> */
.L_x_105:
[----:B------:R-:W-:Y:S05]  /*7560*/  BSYNC B1 ;  /* 0x0000000000017941 */ /* 0x000fea0003800000 */
.L_x_104:
        /* <DEDUP_REMOVED lines=12> */
.L_x_107:
[----:B------:R-:W-:Y:S05]  /*7630*/  BSYNC B1 ;  /* 0x0000000000017941 */ /* 0x000fea0003800000 */
.L_x_106:
        /* <DEDUP_REMOVED lines=12> */
.L_x_109:
[----:B------:R-:W-:Y:S05]  /*7700*/  BSYNC B1 ;  /* 0x0000000000017941 */ /* 0x000fea0003800000 */
.L_x_108:
        /* <DEDUP_REMOVED lines=12> */
.L_x_111:
[----:B------:R-:W-:Y:S05]  /*77d0*/  BSYNC B1 ;  /* 0x0000000000017941 */ /* 0x000fea0003800000 */
.L_x_110:
        /* <DEDUP_REMOVED lines=12> */
.L_x_113:
[----:B------:R-:W-:Y:S05]  /*78a0*/  BSYNC B1 ;  /* 0x0000000000017941 */ /* 0x000fea0003800000 */
.L_x_112:
        /* <DEDUP_REMOVED lines=12> */
.L_x_115:
[----:B------:R-:W-:Y:S05]  /*7970*/  BSYNC B1 ;  /* 0x0000000000017941 */ /* 0x000fea0003800000 */
.L_x_114:
        /* <DEDUP_REMOVED lines=12> */
.L_x_117:
[----:B------:R-:W-:Y:S05]  /*7a40*/  BSYNC B1 ;  /* 0x0000000000017941 */ /* 0x000fea0003800000 */
.L_x_116:
        /* <DEDUP_REMOVED lines=12> */
.L_x_119:
[----:B------:R-:W-:Y:S05]  /*7b10*/  BSYNC B1 ;  /* 0x0000000000017941 */ /* 0x000fea0003800000 */
.L_x_118:
        /* <DEDUP_REMOVED lines=12> */
.L_x_121:
[----:B------:R-:W-:Y:S05]  /*7be0*/  BSYNC B1 ;  /* 0x0000000000017941 */ /* 0x000fea0003800000 */
.L_x_120:
        /* <DEDUP_REMOVED lines=12> */
.L_x_123:
[----:B------:R-:W-:Y:S05]  /*7cb0*/  BSYNC B1 ;  /* 0x0000000000017941 */ /* 0x000fea0003800000 */
.L_x_122:
        /* <DEDUP_REMOVED lines=12> */
.L_x_125:
[----:B------:R-:W-:Y:S05]  /*7d80*/  BSYNC B1 ;  /* 0x0000000000017941 */ /* 0x000fea0003800000 */
.L_x_124:
        /* <DEDUP_REMOVED lines=12> */
.L_x_127:
[----:B------:R-:W-:Y:S05]  /*7e50*/  BSYNC B1 ;  /* 0x0000000000017941 */ /* 0x000fea0003800000 */
.L_x_126:
        /* <DEDUP_REMOVED lines=12> */
.L_x_129:
[----:B------:R-:W-:Y:S05]  /*7f20*/  BSYNC B1 ;  /* 0x0000000000017941 */ /* 0x000fea0003800000 */
.L_x_128:
        /* <DEDUP_REMOVED lines=12> */
.L_x_131:
[----:B------:R-:W-:Y:S05]  /*7ff0*/  BSYNC B1 ;  /* 0x0000000000017941 */ /* 0x000fea0003800000 */
.L_x_130:
        /* <DEDUP_REMOVED lines=12> */
.L_x_133:
[----:B------:R-:W-:Y:S05]  /*80c0*/  BSYNC B1 ;  /* 0x0000000000017941 */ /* 0x000fea0003800000 */
.L_x_132:
        /* <DEDUP_REMOVED lines=12> */
.L_x_135:
[----:B------:R-:W-:Y:S05]  /*8190*/  BSYNC B1 ;  /* 0x0000000000017941 */ /* 0x000fea0003800000 */
.L_x_134:
        /* <DEDUP_REMOVED lines=12> */
.L_x_137:
[----:B------:R-:W-:Y:S05]  /*8260*/  BSYNC B1 ;  /* 0x0000000000017941 */ /* 0x000fea0003800000 */
.L_x_136:
        /* <DEDUP_REMOVED lines=12> */
.L_x_139:
[----:B------:R-:W-:Y:S05]  /*8330*/  BSYNC B1 ;  /* 0x0000000000017941 */ /* 0x000fea0003800000 */
.L_x_138:
        /* <DEDUP_REMOVED lines=12> */
.L_x_141:
[----:B------:R-:W-:Y:S05]  /*8400*/  BSYNC B1 ;  /* 0x0000000000017941 */ /* 0x000fea0003800000 */
.L_x_140:
        /* <DEDUP_REMOVED lines=12> */
.L_x_143:
[----:B------:R-:W-:Y:S05]  /*84d0*/  BSYNC B1 ;  /* 0x0000000000017941 */ /* 0x000fea0003800000 */
.L_x_142:
        /* <DEDUP_REMOVED lines=12> */
.L_x_145:
[----:B------:R-:W-:Y:S05]  /*85a0*/  BSYNC B1 ;  /* 0x0000000000017941 */ /* 0x000fea0003800000 */
.L_x_144:
        /* <DEDUP_REMOVED lines=12> */
.L_x_147:
[----:B------:R-:W-:Y:S05]  /*8670*/  BSYNC B1 ;  /* 0x0000000000017941 */ /* 0x000fea0003800000 */
.L_x_146:
        /* <DEDUP_REMOVED lines=12> */
.L_x_149:
[----:B------:R-:W-:Y:S05]  /*8740*/  BSYNC B1 ;  /* 0x0000000000017941 */ /* 0x000fea0003800000 */
.L_x_148:
        /* <DEDUP_REMOVED lines=12> */
.L_x_151:
[----:B------:R-:W-:Y:S05]  /*8810*/  BSYNC B1 ;  /* 0x0000000000017941 */ /* 0x000fea0003800000 */
.L_x_150:
        /* <DEDUP_REMOVED lines=12> */
.L_x_153:
[----:B------:R-:W-:Y:S05]  /*88e0*/  BSYNC B1 ;  /* 0x0000000000017941 */ /* 0x000fea0003800000 */
.L_x_152:
        /* <DEDUP_REMOVED lines=12> */
.L_x_155:
[----:B------:R-:W-:Y:S05]  /*89b0*/  BSYNC B1 ;  /* 0x0000000000017941 */ /* 0x000fea0003800000 */
.L_x_154:
        /* <DEDUP_REMOVED lines=12> */
.L_x_157:
[----:B------:R-:W-:Y:S05]  /*8a80*/  BSYNC B1 ;  /* 0x0000000000017941 */ /* 0x000fea0003800000 */
.L_x_156:
        /* <DEDUP_REMOVED lines=12> */
.L_x_159:
[----:B------:R-:W-:Y:S05]  /*8b50*/  BSYNC B1 ;  /* 0x0000000000017941 */ /* 0x000fea0003800000 */
.L_x_158:
        /* <DEDUP_REMOVED lines=12> */
.L_x_161:
[----:B------:R-:W-:Y:S05]  /*8c20*/  BSYNC B1 ;  /* 0x0000000000017941 */ /* 0x000fea0003800000 */
.L_x_160:
        /* <DEDUP_REMOVED lines=12> */
.L_x_163:
[----:B------:R-:W-:Y:S05]  /*8cf0*/  BSYNC B1 ;  /* 0x0000000000017941 */ /* 0x000fea0003800000 */
.L_x_162:
[----:B-----5:R-:W-:Y:S01]  /*8d00*/  LOP3.LUT R44, R44, 0xff, RZ, 0xc0, !PT ;  /* 0x000000ff2c2c7812 */ /* 0x020fe200078ec0ff */
[----:B------:R-:W-:Y:S01]  /*8d10*/  BSSY B1, `(.L_x_164) ;  /* 0x000000b000017945 */ /* 0x000fe20003800000 */
[----:B------:R-:W-:Y:S02]  /*8d20*/  ISETP.LT.OR P2, PT, R41, 0x79, !P1 ;  /* 0x000000792900780c */ /* 0x000fe40004f41670 */
[----:B------:R-:W-:Y:S02]  /*8d30*/  F2FP.F16.E4M3.UNPACK_B R44, R44 ;  /* 0x0000002cff2c723e */ /* 0x000fe400020006ff */
[----:B0-2---:R-:W-:-:S03]  /*8d40*/  PRMT R32, RZ, 0x7610, R32 ;  /* 0x00007610ff207816 */ /* 0x005fc60000000020 */
[----:B------:R-:W-:-:S05]  /*8d50*/  HADD2.F32 R44, -RZ, R44.H0_H0 ;  /* 0x2000002cff2c7230 */ /* 0x000fca0000004100 */
[----:B------:R-:W-:-:S04]  /*8d60*/  FMUL R44, R44, UR21 ;  /* 0x000000152c2c7c20 */ /* 0x000fc80008400000 */
[----:B------:R-:W-:-:S05]  /*8d70*/  FFMA R44, R165, UR20, R44 ;  /* 0x00000014a52c7c23 */ /* 0x000fca000800002c */
[----:B------:R-:W-:-:S05]  /*8d80*/  F2FP.SATFINITE.E4M3.F32.PACK_AB_MERGE_C R33, RZ, R44, RZ ;  /* 0x0000002cff21723e */ /* 0x000fca00048070ff */
[----:B------:R0:W-:Y:S01]  /*8d90*/  @!P0 STG.E.U8 desc[UR16][R24.64+0x79], R33 ;  /* 0x0000792118008986 */ /* 0x0001e2000c101110 */
[----:B------:R-:W-:Y:S05]  /*8da0*/  @P2 BRA `(.L_x_165) ;  /* 0x0000000000042947 */ /* 0x000fea0003800000 */
[----:B------:R2:W5:Y:S02]  /*8db0*/  LDG.E.U8 R32, desc[UR16][R34.64+0x78] ;  /* 0x0000781022207981 */ /* 0x000564000c1e1100 */
.L_x_165:
[----:B------:R-:W-:Y:S05]  /*8dc0*/  BSYNC B1 ;  /* 0x0000000000017941 */ /* 0x000fea0003800000 */
.L_x_164:
[----:B-----5:R-:W-:Y:S01]  /*8dd0*/  LOP3.LUT R32, R32, 0xff, RZ, 0xc0, !PT ;  /* 0x000000ff20207812 */ /* 0x020fe200078ec0ff */
[----:B------:R-:W-:Y:S01]  /*8de0*/  BSSY B1, `(.L_x_166) ;  /* 0x000000b000017945 */ /* 0x000fe20003800000 */
[----:B------:R-:W-:Y:S02]  /*8df0*/  ISETP.LT.OR P1, PT, R41, 0x7a, !P1 ;  /* 0x0000007a2900780c */ /* 0x000fe40004f21670 */
[----:B------:R-:W-:Y:S02]  /*8e00*/  F2FP.F16.E4M3.UNPACK_B R32, R32 ;  /* 0x00000020ff20723e */ /* 0x000fe400020006ff */
[----:B01--4-:R-:W-:-:S03]  /*8e10*/  PRMT R24, RZ, 0x7610, R24 ;  /* 0x00007610ff187816 */ /* 0x013fc60000000018 */
[----:B------:R-:W-:-:S05]  /*8e20*/  HADD2.F32 R32, -RZ, R32.H0_H0 ;  /* 0x20000020ff207230 */ /* 0x000fca0000004100 */
[----:B------:R-:W-:-:S04]  /*8e30*/  FMUL R25, R32, UR21 ;  /* 0x0000001520197c20 */ /* 0x000fc80008400000 */
[----:B------:R-:W-:-:S05]  /*8e40*/  FFMA R25, R164, UR20, R25 ;  /* 0x00000014a4197c23 */ /* 0x000fca0008000019 */
[----:B------:R-:W-:-:S05]  /*8e50*/  F2FP.SATFINITE.E4M3.F32.PACK_AB_MERGE_C R25, RZ, R25, RZ ;  /* 0x00000019ff19723e */ /* 0x000fca00048070ff */
[----:B------:R0:W-:Y:S01]  /*8e60*/  @!P2 STG.E.U8 desc[UR16][R26.64+0x78], R25 ;  /* 0x000078191a00a986 */ /* 0x0001e2000c101110 */
[----:B------:R-:W-:Y:S05]  /*8e70*/  @P1 BRA `(.L_x_167) ;  /* 0x0000000000041947 */ /* 0x000fea0003800000 */
[----:B------:R1:W5:Y:S02]  /*8e80*/  LDG.E.U8 R24, desc[UR16][R34.64+0x79] ;  /* 0x0000791022187981 */ /* 0x000364000c1e1100 */
.L_x_167:
[----:B------:R-:W-:Y:S05]  /*8e90*/  BSYNC B1 ;  /* 0x0000000000017941 */ /* 0x000fea0003800000 */
.L_x_166:
[----:B-----5:R-:W-:Y:S01]  /*8ea0*/  LOP3.LUT R24, R24, 0xff, RZ, 0xc0, !PT ;  /* 0x000000ff18187812 */ /* 0x020fe200078ec0ff */
[----:B------:R-:W-:Y:S01]  /*8eb0*/  BSSY B1, `(.L_x_168) ;  /* 0x0000013000017945 */ /* 0x000fe20003800000 */
[----:B------:R-:W-:Y:S02]  /*8ec0*/  IADD3 R33, P0, R43, 0x80, RZ ;  /* 0x000000802b217810 */ /* 0x000fe40007f1e0ff */
[----:B------:R-:W-:-:S03]  /*8ed0*/  F2FP.F16.E4M3.UNPACK_B R24, R24 ;  /* 0x00000018ff18723e */ /* 0x000fc600020006ff */
[----:B0-----:R-:W-:Y:S01]  /*8ee0*/  IMAD.X R25, RZ, RZ, R39, P0 ;  /* 0x000000ffff197224 */ /* 0x001fe200000e0627 */
[----:B------:R-:W-:Y:S01]  /*8ef0*/  ISETP.GE.AND P0, PT, R42, 0x81, PT ;  /* 0x000000812a00780c */ /* 0x000fe20003f06270 */
[----:B------:R-:W-:Y:S02]  /*8f00*/  HADD2.F32 R24, -RZ, R24.H0_H0 ;  /* 0x20000018ff187230 */ /* 0x000fe40000004100 */
[----:B-123--:R-:W-:Y:S01]  /*8f10*/  IMAD R34, R25, UR6, RZ ;  /* 0x0000000619227c24 */ /* 0x00efe2000f8e02ff */
        /* <DEDUP_REMOVED lines=12> */
.L_x_169:
[----:B------:R-:W-:Y:S05]  /*8fe0*/  BSYNC B1 ;  /* 0x0000000000017941 */ /* 0x000fea0003800000 */
.L_x_168:
[----:B-----5:R-:W-:Y:S01]  /*8ff0*/  LOP3.LUT R32, R32, 0xff, RZ, 0xc0, !PT ;  /* 0x000000ff20207812 */ /* 0x020fe200078ec0ff */
[----:B------:R-:W-:Y:S01]  /*9000*/  BSSY B1, `(.L_x_170) ;  /* 0x000000b000017945 */ /* 0x000fe20003800000 */
[----:B------:R-:W-:Y:S02]  /*9010*/  ISETP.LT.OR P2, PT, R41, 0x2, !P0 ;  /* 0x000000022900780c */ /* 0x000fe40004741670 */
[----:B------:R-:W-:Y:S02]  /*9020*/  F2FP.F16.E4M3.UNPACK_B R32, R32 ;  /* 0x00000020ff20723e */ /* 0x000fe400020006ff */
[----:B0-----:R-:W-:-:S03]  /*9030*/  PRMT R26, RZ, 0x7610, R26 ;  /* 0x00007610ff1a7816 */ /* 0x001fc6000000001a */
[----:B------:R-:W-:-:S05]  /*9040*/  HADD2.F32 R32, -RZ, R32.H0_H0 ;  /* 0x20000020ff207230 */ /* 0x000fca0000004100 */
[----:B------:R-:W-:-:S04]  /*9050*/  FMUL R27, R32, UR21 ;  /* 0x00000015201b7c20 */ /* 0x000fc80008400000 */
[----:B------:R-:W-:-:S05]  /*9060*/  FFMA R27, R162, UR20, R27 ;  /* 0x00000014a21b7c23 */ /* 0x000fca000800001b */
[----:B------:R-:W-:-:S05]  /*9070*/  F2FP.SATFINITE.E4M3.F32.PACK_AB_MERGE_C R27, RZ, R27, RZ ;  /* 0x0000001bff1b723e */ /* 0x000fca00048070ff */
[----:B------:R0:W-:Y:S01]  /*9080*/  @!P3 STG.E.U8 desc[UR16][R28.64], R27 ;  /* 0x0000001b1c00b986 */ /* 0x0001e2000c101110 */
[----:B------:R-:W-:Y:S05]  /*9090*/  @P2 BRA `(.L_x_171) ;  /* 0x0000000000042947 */ /* 0x000fea0003800000 */
[----:B------:R2:W5:Y:S02]  /*90a0*/  LDG.E.U8 R26, desc[UR16][R24.64+0x1] ;  /* 0x00000110181a7981 */ /* 0x000564000c1e1100 */
.L_x_171:
[----:B------:R-:W-:Y:S05]  /*90b0*/  BSYNC B1 ;  /* 0x0000000000017941 */ /* 0x000fea0003800000 */
.L_x_170:
[----:B-----5:R-:W-:Y:S01]  /*90c0*/  LOP3.LUT R26, R26, 0xff, RZ, 0xc0, !PT ;  /* 0x000000ff1a1a7812 */ /* 0x020fe200078ec0ff */
[----:B------:R-:W-:Y:S01]  /*90d0*/  BSSY B1, `(.L_x_172) ;  /* 0x0000013000017945 */ /* 0x000fe20003800000 */
[----:B------:R-:W-:Y:S02]  /*90e0*/  IADD3 R43, P1, R43, 0x88, RZ ;  /* 0x000000882b2b7810 */ /* 0x000fe40007f3e0ff */
[----:B------:R-:W-:Y:S02]  /*90f0*/  F2FP.F16.E4M3.UNPACK_B R26, R26 ;  /* 0x0000001aff1a723e */ /* 0x000fe400020006ff */
[----:B------:R-:W-:Y:S01]  /*9100*/  PRMT R32, RZ, 0x7610, R32 ;  /* 0x00007610ff207816 */ /* 0x000fe20000000020 */
[----:B------:R-:W-:Y:S01]  /*9110*/  IMAD.X R38, RZ, RZ, R39, P1 ;  /* 0x000000ffff267224 */ /* 0x000fe200008e0627 */
[----:B------:R-:W-:Y:S01]  /*9120*/  ISETP.GE.AND P1, PT, R42, 0x89, PT ;  /* 0x000000892a00780c */ /* 0x000fe20003f26270 */
[----:B------:R-:W-:Y:S02]  /*9130*/  HADD2.F32 R26, -RZ, R26.H0_H0 ;  /* 0x2000001aff1a7230 */ /* 0x000fe40000004100 */
[----:B------:R-:W-:Y:S01]  /*9140*/  IMAD R38, R38, UR6, RZ ;  /* 0x0000000626267c24 */ /* 0x000fe2000f8e02ff */
[----:B------:R-:W-:Y:S01]  /*9150*/  ISETP.LT.OR P5, PT, R41, 0x1, !P1 ;  /* 0x000000012900780c */ /* 0x000fe20004fa1670 */
[----:B------:R-:W-:-:S04]  /*9160*/  IMAD.WIDE.U32 R36, R43, UR6, R36 ;  /* 0x000000062b247c25 */ /* 0x000fc8000f8e0024 */
[----:B------:R-:W-:Y:S01]  /*9170*/  FMUL R26, R26, UR21 ;  /* 0x000000151a1a7c20 */ /* 0x000fe20008400000 */
[----:B------:R-:W-:-:S03]  /*9180*/  IMAD R43, R43, UR7, R38 ;  /* 0x000000072b2b7c24 */ /* 0x000fc6000f8e0226 */
[----:B------:R-:W-:Y:S01]  /*9190*/  FFMA R161, R161, UR20, R26 ;  /* 0x00000014a1a17c23 */ /* 0x000fe2000800001a */
[----:B------:R-:W-:-:S04]  /*91a0*/  IADD3 R26, P3, R36, UR8, RZ ;  /* 0x00000008241a7c10 */ /* 0x000fc8000ff7e0ff */
[----:B------:R-:W-:Y:S02]  /*91b0*/  F2FP.SATFINITE.E4M3.F32.PACK_AB_MERGE_C R161, RZ, R161, RZ ;  /* 0x000000a1ffa1723e */ /* 0x000fe400048070ff */
[----:B0-----:R-:W-:-:S03]  /*91c0*/  IADD3.X R27, R37, UR9, R43, P3, !PT ;  /* 0x00000009251b7c10 */ /* 0x001fc60009ffe42b */
[----:B------:R0:W-:Y:S01]  /*91d0*/  @!P2 STG.E.U8 desc[UR16][R28.64+0x1], R161 ;  /* 0x000001a11c00a986 */ /* 0x0001e2000c101110 */
[----:B------:R-:W-:Y:S05]  /*91e0*/  @P5 BRA `(.L_x_173) ;  /* 0x0000000000045947 */ /* 0x000fea0003800000 */
[----:B------:R3:W5:Y:S02]  /*91f0*/  LDG.E.U8 R32, desc[UR16][R26.64] ;  /* 0x000000101a207981 */ /* 0x000764000c1e1100 */
.L_x_173:
[----:B------:R-:W-:Y:S05]  /*9200*/  BSYNC B1 ;  /* 0x0000000000017941 */ /* 0x000fea0003800000 */
.L_x_172:
        /* <DEDUP_REMOVED lines=12> */
.L_x_175:
[----:B------:R-:W-:Y:S05]  /*92d0*/  BSYNC B1 ;  /* 0x0000000000017941 */ /* 0x000fea0003800000 */
.L_x_174:
        /* <DEDUP_REMOVED lines=12> */
.L_x_177:
[----:B------:R-:W-:Y:S05]  /*93a0*/  BSYNC B1 ;  /* 0x0000000000017941 */ /* 0x000fea0003800000 */
.L_x_176:
        /* <DEDUP_REMOVED lines=12> */
.L_x_179:
[----:B------:R-:W-:Y:S05]  /*9470*/  BSYNC B1 ;  /* 0x0000000000017941 */ /* 0x000fea0003800000 */
.L_x_178:
        /* <DEDUP_REMOVED lines=12> */
.L_x_181:
[----:B------:R-:W-:Y:S05]  /*9540*/  BSYNC B1 ;  /* 0x0000000000017941 */ /* 0x000fea0003800000 */
.L_x_180:
        /* <DEDUP_REMOVED lines=12> */
.L_x_183:
[----:B------:R-:W-:Y:S05]  /*9610*/  BSYNC B1 ;  /* 0x0000000000017941 */ /* 0x000fea0003800000 */
.L_x_182:
        /* <DEDUP_REMOVED lines=12> */
.L_x_185:
[----:B------:R-:W-:Y:S05]  /*96e0*/  BSYNC B1 ;  /* 0x0000000000017941 */ /* 0x000fea0003800000 */
.L_x_184:
        /* <DEDUP_REMOVED lines=12> */
.L_x_187:
[----:B------:R-:W-:Y:S05]  /*97b0*/  BSYNC B1 ;  /* 0x0000000000017941 */ /* 0x000fea0003800000 */
.L_x_186:
        /* <DEDUP_REMOVED lines=12> */
.L_x_189:
[----:B------:R-:W-:Y:S05]  /*9880*/  BSYNC B1 ;  /* 0x0000000000017941 */ /* 0x000fea0003800000 */
.L_x_188:
        /* <DEDUP_REMOVED lines=12> */
.L_x_191:
[----:B------:R-:W-:Y:S05]  /*9950*/  BSYNC B1 ;  /* 0x0000000000017941 */ /* 0x000fea0003800000 */
.L_x_190:
[----:B-----5:R-:W-:Y:S01]  /*9960*/  LOP3.LUT R32, R32, 0xff, RZ, 0xc0, !PT ;  /* 0x000000ff20207812 */ /* 0x020fe200078ec0ff */
[----:B------:R-:W-:Y:S01]  /*9970*/  BSSY B1, `(.L_x_192) ;  /* 0x000000b000017945 */ /* 0x000fe20003800000 */
[----:B------:R-:W-:Y:S02]  /*9980*/  ISETP.LT.OR P3, PT, R41, 0x19, !P0 ;  /* 0x000000192900780c */ /* 0x000fe40004761670 */
[----:B------:R-:W-:-:S05]  /*9990*/  F2FP.F16.E4M3.UNPACK_B R32, R32 ;  /* 0x00000020ff20723e */ /* 0x000fca00020006ff */
[----:B------:R-:W-:-:S05]  /*99a0*/  HADD2.F32 R32, -RZ, R32.H0_H0 ;  /* 0x20000020ff207230 */ /* 0x000fca0000004100 */
[----:B------:R-:W-:-:S04]  /*99b0*/  FMUL R32, R32, UR21 ;  /* 0x0000001520207c20 */ /* 0x000fc80008400000 */
[----:B------:R-:W-:Y:S01]  /*99c0*/  FFMA R32, R23, UR20, R32 ;  /* 0x0000001417207c23 */ /* 0x000fe20008000020 */
[----:B------:R-:W-:-:S04]  /*99d0*/  PRMT R23, RZ, 0x7610, R23 ;  /* 0x00007610ff177816 */ /* 0x000fc80000000017 */
[----:B----4-:R-:W-:-:S05]  /*99e0*/  F2FP.SATFINITE.E4M3.F32.PACK_AB_MERGE_C R33, RZ, R32, RZ ;  /* 0x00000020ff21723e */ /* 0x010fca00048070ff */
[----:B------:R4:W-:Y:S01]  /*99f0*/  @!P2 STG.E.U8 desc[UR16][R30.64+0x11], R33 ;  /* 0x000011211e00a986 */ /* 0x0009e2000c101110 */
[----:B------:R-:W-:Y:S05]  /*9a00*/  @P3 BRA `(.L_x_193) ;  /* 0x0000000000043947 */ /* 0x000fea0003800000 */
[----:B------:R0:W5:Y:S02]  /*9a10*/  LDG.E.U8 R23, desc[UR16][R24.64+0x18] ;  /* 0x0000181018177981 */ /* 0x000164000c1e1100 */
.L_x_193:
[----:B------:R-:W-:Y:S05]  /*9a20*/  BSYNC B1 ;  /* 0x0000000000017941 */ /* 0x000fea0003800000 */
.L_x_192:
        /* <DEDUP_REMOVED lines=8> */
[----:B------:R-:W-:-:S05]  /*9ab0*/  F2FP.SATFINITE.E4M3.F32.PACK_AB_MERGE_C R23, RZ, R23, RZ ;  /* 0x00000017ff17723e */ /* 0x000fca00048070ff */
[----:B------:R0:W-:Y:S01]  /*9ac0*/  @!P3 STG.E.U8 desc[UR16][R28.64+0x18], R23 ;  /* 0x000018171c00b986 */ /* 0x0001e2000c101110 */
[----:B------:R-:W-:Y:S05]  /*9ad0*/  @P2 BRA `(.L_x_195) ;  /* 0x0000000000042947 */ /* 0x000fea0003800000 */
[----:B------:R0:W5:Y:S02]  /*9ae0*/  LDG.E.U8 R22, desc[UR16][R24.64+0x19] ;  /* 0x0000191018167981 */ /* 0x000164000c1e1100 */
.L_x_195:
[----:B------:R-:W-:Y:S05]  /*9af0*/  BSYNC B1 ;  /* 0x0000000000017941 */ /* 0x000fea0003800000 */
.L_x_194:
        /* <DEDUP_REMOVED lines=8> */
[----:B0-----:R-:W-:-:S05]  /*9b80*/  F2FP.SATFINITE.E4M3.F32.PACK_AB_MERGE_C R23, RZ, R22, RZ ;  /* 0x00000016ff17723e */ /* 0x001fca00048070ff */
[----:B------:R0:W-:Y:S01]  /*9b90*/  @!P2 STG.E.U8 desc[UR16][R28.64+0x19], R23 ;  /* 0x000019171c00a986 */ /* 0x0001e2000c101110 */
[----:B------:R-:W-:Y:S05]  /*9ba0*/  @P3 BRA `(.L_x_197) ;  /* 0x0000000000043947 */ /* 0x000fea0003800000 */
[----:B------:R0:W5:Y:S02]  /*9bb0*/  LDG.E.U8 R21, desc[UR16][R26.64+0x18] ;  /* 0x000018101a157981 */ /* 0x000164000c1e1100 */
.L_x_197:
[----:B------:R-:W-:Y:S05]  /*9bc0*/  BSYNC B1 ;  /* 0x0000000000017941 */ /* 0x000fea0003800000 */
.L_x_196:
        /* <DEDUP_REMOVED lines=12> */
.L_x_199:
[----:B------:R-:W-:Y:S05]  /*9c90*/  BSYNC B1 ;  /* 0x0000000000017941 */ /* 0x000fea0003800000 */
.L_x_198:
        /* <DEDUP_REMOVED lines=12> */
.L_x_201:
[----:B------:R-:W-:Y:S05]  /*9d60*/  BSYNC B1 ;  /* 0x0000000000017941 */ /* 0x000fea0003800000 */
.L_x_200:
        /* <DEDUP_REMOVED lines=12> */
.L_x_203:
[----:B------:R-:W-:Y:S05]  /*9e30*/  BSYNC B1 ;  /* 0x0000000000017941 */ /* 0x000fea0003800000 */
.L_x_202:
        /* <DEDUP_REMOVED lines=12> */
.L_x_205:
[----:B------:R-:W-:Y:S05]  /*9f00*/  BSYNC B1 ;  /* 0x0000000000017941 */ /* 0x000fea0003800000 */
.L_x_204:
        /* <DEDUP_REMOVED lines=12> */
.L_x_207:
[----:B------:R-:W-:Y:S05]  /*9fd0*/  BSYNC B1 ;  /* 0x0000000000017941 */ /* 0x000fea0003800000 */
.L_x_206:
        /* <DEDUP_REMOVED lines=12> */
.L_x_209:
[----:B------:R-:W-:Y:S05]  /*a0a0*/  BSYNC B1 ;  /* 0x0000000000017941 */ /* 0x000fea0003800000 */
.L_x_208:
        /* <DEDUP_REMOVED lines=12> */
.L_x_211:
[----:B------:R-:W-:Y:S05]  /*a170*/  BSYNC B1 ;  /* 0x0000000000017941 */ /* 0x000fea0003800000 */
.L_x_210:
        /* <DEDUP_REMOVED lines=12> */
.L_x_213:
[----:B------:R-:W-:Y:S05]  /*a240*/  BSYNC B1 ;  /* 0x0000000000017941 */ /* 0x000fea0003800000 */
.L_x_212:
        /* <DEDUP_REMOVED lines=12> */
.L_x_215:
[----:B------:R-:W-:Y:S05]  /*a310*/  BSYNC B1 ;  /* 0x0000000000017941 */ /* 0x000fea0003800000 */
.L_x_214:
        /* <DEDUP_REMOVED lines=12> */
.L_x_217:
[----:B------:R-:W-:Y:S05]  /*a3e0*/  BSYNC B1 ;  /* 0x0000000000017941 */ /* 0x000fea0003800000 */
.L_x_216:
        /* <DEDUP_REMOVED lines=12> */
.L_x_219:
[----:B------:R-:W-:Y:S05]  /*a4b0*/  BSYNC B1 ;  /* 0x0000000000017941 */ /* 0x000fea0003800000 */
.L_x_218:
        /* <DEDUP_REMOVED lines=12> */
.L_x_221:
[----:B------:R-:W-:Y:S05]  /*a580*/  BSYNC B1 ;  /* 0x0000000000017941 */ /* 0x000fea0003800000 */
.L_x_220:
        /* <DEDUP_REMOVED lines=12> */
.L_x_223:
[----:B------:R-:W-:Y:S05]  /*a650*/  BSYNC B1 ;  /* 0x0000000000017941 */ /* 0x000fea0003800000 */
.L_x_222:
        /* <DEDUP_REMOVED lines=12> */
.L_x_225:
[----:B------:R-:W-:Y:S05]  /*a720*/  BSYNC B1 ;  /* 0x0000000000017941 */ /* 0x000fea0003800000 */
.L_x_224:
        /* <DEDUP_REMOVED lines=12> */
.L_x_227:
[----:B------:R-:W-:Y:S05]  /*a7f0*/  BSYNC B1 ;  /* 0x0000000000017941 */ /* 0x000fea0003800000 */
.L_x_226:
        /* <DEDUP_REMOVED lines=12> */
.L_x_229:
[----:B------:R-:W-:Y:S05]  /*a8c0*/  BSYNC B1 ;  /* 0x0000000000017941 */ /* 0x000fea0003800000 */
.L_x_228:
        /* <DEDUP_REMOVED lines=12> */
.L_x_231:
[----:B------:R-:W-:Y:S05]  /*a990*/  BSYNC B1 ;  /* 0x0000000000017941 */ /* 0x000fea0003800000 */
.L_x_230:
        /* <DEDUP_REMOVED lines=12> */
.L_x_233:
[----:B------:R-:W-:Y:S05]  /*aa60*/  BSYNC B1 ;  /* 0x0000000000017941 */ /* 0x000fea0003800000 */
.L_x_232:
        /* <DEDUP_REMOVED lines=12> */
.L_x_235:
[----:B------:R-:W-:Y:S05]  /*ab30*/  BSYNC B1 ;  /* 0x0000000000017941 */ /* 0x000fea0003800000 */
.L_x_234:
[----:B-----5:R-:W-:Y:S01]  /*ab40*/  LOP3.LUT R2, R2, 0xff, RZ, 0xc0, !PT ;  /* 0x000000ff02027812 */ /* 0x020fe200078ec0ff */
[----:B------:R-:W-:Y:S01]  /*ab50*/  BSSY B1, `(.L_x_236) ;  /* 0x000000b000017945 */ /* 0x000fe20003800000 */
[----:B------:R-:W-:Y:S02]  /*ab60*/  ISETP.LT.OR P3, PT, R41, 0x41, !P1 ;  /* 0x000000412900780c */ /* 0x000fe40004f61670 */
[----:B------:R-:W-:-:S05]  /*ab70*/  F2FP.F16.E4M3.UNPACK_B R2, R2 ;  /* 0x00000002ff02723e */ /* 0x000fca00020006ff */
[----:B------:R-:W-:-:S05]  /*ab80*/  HADD2.F32 R2, -RZ, R2.H0_H0 ;  /* 0x20000002ff027230 */ /* 0x000fca0000004100 */
[----:B0-----:R-:W-:-:S04]  /*ab90*/  FMUL R3, R2, UR21 ;  /* 0x0000001502037c20 */ /* 0x001fc80008400000 */
[----:B------:R-:W-:Y:S01]  /*aba0*/  FFMA R3, R0, UR20, R3 ;  /* 0x0000001400037c23 */ /* 0x000fe20008000003 */
[----:B------:R-:W-:-:S04]  /*abb0*/  PRMT R0, RZ, 0x7610, R0 ;  /* 0x00007610ff007816 */ /* 0x000fc80000000000 */
[----:B------:R-:W-:-:S05]  /*abc0*/  F2FP.SATFINITE.E4M3.F32.PACK_AB_MERGE_C R3, RZ, R3, RZ ;  /* 0x00000003ff03723e */ /* 0x000fca00048070ff */
[----:B------:R0:W-:Y:S01]  /*abd0*/  @!P2 STG.E.U8 desc[UR16][R28.64+0x41], R3 ;  /* 0x000041031c00a986 */ /* 0x0001e2000c101110 */
[----:B------:R-:W-:Y:S05]  /*abe0*/  @P3 BRA `(.L_x_237) ;  /* 0x0000000000043947 */ /* 0x000fea0003800000 */
[----:B------:R0:W5:Y:S02]  /*abf0*/  LDG.E.U8 R0, desc[UR16][R26.64+0x40] ;  /* 0x000040101a007981 */ /* 0x000164000c1e1100 */
.L_x_237:
[----:B------:R-:W-:Y:S05]  /*ac00*/  BSYNC B1 ;  /* 0x0000000000017941 */ /* 0x000fea0003800000 */
.L_x_236:
[----:B------:R-:W2:Y:S01]  /*ac10*/  LDL.LU R2, [R1] ;  /* 0x0000000001027983 */ /* 0x000ea20000300800 */
[----:B-----5:R-:W-:Y:S01]  /*ac20*/  LOP3.LUT R0, R0, 0xff, RZ, 0xc0, !PT ;  /* 0x000000ff00007812 */ /* 0x020fe200078ec0ff */
[----:B------:R-:W-:Y:S01]  /*ac30*/  BSSY B1, `(.L_x_238) ;  /* 0x000000b000017945 */ /* 0x000fe20003800000 */
[----:B------:R-:W-:Y:S02]  /*ac40*/  ISETP.LT.OR P2, PT, R41, 0x42, !P1 ;  /* 0x000000422900780c */ /* 0x000fe40004f41670 */
[----:B------:R-:W-:-:S05]  /*ac50*/  F2FP.F16.E4M3.UNPACK_B R0, R0 ;  /* 0x00000000ff00723e */ /* 0x000fca00020006ff */
[----:B------:R-:W-:-:S05]  /*ac60*/  HADD2.F32 R0, -RZ, R0.H0_H0 ;  /* 0x20000000ff007230 */ /* 0x000fca0000004100 */
[----:B------:R-:W-:-:S04]  /*ac70*/  FMUL R0, R0, UR21 ;  /* 0x0000001500007c20 */ /* 0x000fc80008400000 */
[----:B--2---:R-:W-:-:S05]  /*ac80*/  FFMA R0, R2, UR20, R0 ;  /* 0x0000001402007c23 */ /* 0x004fca0008000000 */
[----:B0-----:R-:W-:Y:S02]  /*ac90*/  F2FP.SATFINITE.E4M3.F32.PACK_AB_MERGE_C R3, RZ, R0, RZ ;  /* 0x00000000ff03723e */ /* 0x001fe400048070ff */
[----:B------:R-:W-:-:S03]  /*aca0*/  PRMT R0, RZ, 0x7610, R0 ;  /* 0x00007610ff007816 */ /* 0x000fc60000000000 */
[----:B------:R0:W-:Y:S01]  /*acb0*/  @!P3 STG.E.U8 desc[UR16][R30.64+0x40], R3 ;  /* 0x000040031e00b986 */ /* 0x0001e2000c101110 */
[----:B------:R-:W-:Y:S05]  /*acc0*/  @P2 BRA `(.L_x_239) ;  /* 0x0000000000042947 */ /* 0x000fea0003800000 */
[----:B------:R2:W5:Y:S02]  /*acd0*/  LDG.E.U8 R0, desc[UR16][R26.64+0x41] ;  /* 0x000041101a007981 */ /* 0x000564000c1e1100 */
.L_x_239:
[----:B------:R-:W-:Y:S05]  /*ace0*/  BSYNC B1 ;  /* 0x0000000000017941 */ /* 0x000fea0003800000 */
.L_x_238:
[----:B------:R-:W3:Y:S01]  /*acf0*/  LDL.LU R2, [R1+0x4] ;  /* 0x0000040001027983 */ /* 0x000ee20000300800 */
[----:B-----5:R-:W-:Y:S01]  /*ad00*/  LOP3.LUT R0, R0, 0xff, RZ, 0xc0, !PT ;  /* 0x000000ff00007812 */ /* 0x020fe200078ec0ff */
[----:B------:R-:W-:Y:S01]  /*ad10*/  BSSY B1, `(.L_x_240) ;  /* 0x000000b000017945 */ /* 0x000fe20003800000 */
[----:B------:R-:W-:Y:S02]  /*ad20*/  ISETP.LT.OR P3, PT, R41, 0x49, !P0 ;  /* 0x000000492900780c */ /* 0x000fe40004761670 */
[----:B------:R-:W-:-:S05]  /*ad30*/  F2FP.F16.E4M3.UNPACK_B R0, R0 ;  /* 0x00000000ff00723e */ /* 0x000fca00020006ff */
[----:B------:R-:W-:-:S05]  /*ad40*/  HADD2.F32 R0, -RZ, R0.H0_H0 ;  /* 0x20000000ff007230 */ /* 0x000fca0000004100 */
[----:B------:R-:W-:-:S04]  /*ad50*/  FMUL R0, R0, UR21 ;  /* 0x0000001500007c20 */ /* 0x000fc80008400000 */
[----:B---3--:R-:W-:-:S05]  /*ad60*/  FFMA R0, R2, UR20, R0 ;  /* 0x0000001402007c23 */ /* 0x008fca0008000000 */
[----:B0-----:R-:W-:Y:S02]  /*ad70*/  F2FP.SATFINITE.E4M3.F32.PACK_AB_MERGE_C R3, RZ, R0, RZ ;  /* 0x00000000ff03723e */ /* 0x001fe400048070ff */
[----:B------:R-:W-:-:S03]  /*ad80*/  PRMT R0, RZ, 0x7610, R0 ;  /* 0x00007610ff007816 */ /* 0x000fc60000000000 */
[----:B------:R0:W-:Y:S01]  /*ad90*/  @!P2 STG.E.U8 desc[UR16][R30.64+0x41], R3 ;  /* 0x000041031e00a986 */ /* 0x0001e2000c101110 */
[----:B------:R-:W-:Y:S05]  /*ada0*/  @P3 BRA `(.L_x_241) ;  /* 0x0000000000043947 */ /* 0x000fea0003800000 */
[----:B------:R3:W5:Y:S02]  /*adb0*/  LDG.E.U8 R0, desc[UR16][R24.64+0x48] ;  /* 0x0000481018007981 */ /* 0x000764000c1e1100 */
.L_x_241:
[----:B------:R-:W-:Y:S05]  /*adc0*/  BSYNC B1 ;  /* 0x0000000000017941 */ /* 0x000fea0003800000 */
.L_x_240:
[----:B------:R-:W2:Y:S01]  /*add0*/  LDL.LU R2, [R1+0x8] ;  /* 0x0000080001027983 */ /* 0x000ea20000300800 */
        /* <DEDUP_REMOVED lines=12> */
.L_x_243:
[----:B------:R-:W-:Y:S05]  /*aea0*/  BSYNC B1 ;  /* 0x0000000000017941 */ /* 0x000fea0003800000 */
.L_x_242:
        /* <DEDUP_REMOVED lines=13> */
.L_x_245:
[----:B------:R-:W-:Y:S05]  /*af80*/  BSYNC B1 ;  /* 0x0000000000017941 */ /* 0x000fea0003800000 */
.L_x_244:
        /* <DEDUP_REMOVED lines=13> */
.L_x_247:
[----:B------:R-:W-:Y:S05]  /*b060*/  BSYNC B1 ;  /* 0x0000000000017941 */ /* 0x000fea0003800000 */
.L_x_246:
        /* <DEDUP_REMOVED lines=13> */
.L_x_249:
[----:B------:R-:W-:Y:S05]  /*b140*/  BSYNC B1 ;  /* 0x0000000000017941 */ /* 0x000fea0003800000 */
.L_x_248:
        /* <DEDUP_REMOVED lines=13> */
.L_x_251:
[----:B------:R-:W-:Y:S05]  /*b220*/  BSYNC B1 ;  /* 0x0000000000017941 */ /* 0x000fea0003800000 */
.L_x_250:
        /* <DEDUP_REMOVED lines=13> */
.L_x_253:
[----:B------:R-:W-:Y:S05]  /*b300*/  BSYNC B1 ;  /* 0x0000000000017941 */ /* 0x000fea0003800000 */
.L_x_252:
        /* <DEDUP_REMOVED lines=13> */
.L_x_255:
[----:B------:R-:W-:Y:S05]  /*b3e0*/  BSYNC B1 ;  /* 0x0000000000017941 */ /* 0x000fea0003800000 */
.L_x_254:
        /* <DEDUP_REMOVED lines=13> */
.L_x_257:
[----:B------:R-:W-:Y:S05]  /*b4c0*/  BSYNC B1 ;  /* 0x0000000000017941 */ /* 0x000fea0003800000 */
.L_x_256:
        /* <DEDUP_REMOVED lines=13> */
.L_x_259:
[----:B------:R-:W-:Y:S05]  /*b5a0*/  BSYNC B1 ;  /* 0x0000000000017941 */ /* 0x000fea0003800000 */
.L_x_258:
        /* <DEDUP_REMOVED lines=13> */
.L_x_261:
[----:B------:R-:W-:Y:S05]  /*b680*/  BSYNC B1 ;  /* 0x0000000000017941 */ /* 0x000fea0003800000 */
.L_x_260:
        /* <DEDUP_REMOVED lines=13> */
.L_x_263:
[----:B------:R-:W-:Y:S05]  /*b760*/  BSYNC B1 ;  /* 0x0000000000017941 */ /* 0x000fea0003800000 */
.L_x_262:
        /* <DEDUP_REMOVED lines=13> */
.L_x_265:
[----:B------:R-:W-:Y:S05]  /*b840*/  BSYNC B1 ;  /* 0x0000000000017941 */ /* 0x000fea0003800000 */
.L_x_264:
        /* <DEDUP_REMOVED lines=13> */
.L_x_267:
[----:B------:R-:W-:Y:S05]  /*b920*/  BSYNC B1 ;  /* 0x0000000000017941 */ /* 0x000fea0003800000 */
.L_x_266:
        /* <DEDUP_REMOVED lines=13> */
.L_x_269:
[----:B------:R-:W-:Y:S05]  /*ba00*/  BSYNC B1 ;  /* 0x0000000000017941 */ /* 0x000fea0003800000 */
.L_x_268:
        /* <DEDUP_REMOVED lines=13> */
.L_x_271:
[----:B------:R-:W-:Y:S05]  /*bae0*/  BSYNC B1 ;  /* 0x0000000000017941 */ /* 0x000fea0003800000 */
.L_x_270:
        /* <DEDUP_REMOVED lines=13> */
.L_x_273:
[----:B------:R-:W-:Y:S05]  /*bbc0*/  BSYNC B1 ;  /* 0x0000000000017941 */ /* 0x000fea0003800000 */
.L_x_272:
        /* <DEDUP_REMOVED lines=13> */
.L_x_275:
[----:B------:R-:W-:Y:S05]  /*bca0*/  BSYNC B1 ;  /* 0x0000000000017941 */ /* 0x000fea0003800000 */
.L_x_274:
        /* <DEDUP_REMOVED lines=13> */
.L_x_277:
[----:B------:R-:W-:Y:S05]  /*bd80*/  BSYNC B1 ;  /* 0x0000000000017941 */ /* 0x000fea0003800000 */
.L_x_276:
        /* <DEDUP_REMOVED lines=13> */
.L_x_279:
[----:B------:R-:W-:Y:S05]  /*be60*/  BSYNC B1 ;  /* 0x0000000000017941 */ /* 0x000fea0003800000 */
.L_x_278:
        /* <DEDUP_REMOVED lines=13> */
.L_x_281:
[----:B------:R-:W-:Y:S05]  /*bf40*/  BSYNC B1 ;  /* 0x0000000000017941 */ /* 0x000fea0003800000 */
.L_x_280:
        /* <DEDUP_REMOVED lines=13> */
.L_x_283:
[----:B------:R-:W-:Y:S05]  /*c020*/  BSYNC B1 ;  /* 0x0000000000017941 */ /* 0x000fea0003800000 */
.L_x_282:
        /* <DEDUP_REMOVED lines=13> */
.L_x_285:
[----:B------:R-:W-:Y:S05]  /*c100*/  BSYNC B1 ;  /* 0x0000000000017941 */ /* 0x000fea0003800000 */
.L_x_284:
        /* <DEDUP_REMOVED lines=13> */
.L_x_287:
[----:B------:R-:W-:Y:S05]  /*c1e0*/  BSYNC B1 ;  /* 0x0000000000017941 */ /* 0x000fea0003800000 */
.L_x_286:
        /* <DEDUP_REMOVED lines=13> */
.L_x_289:
[----:B------:R-:W-:Y:S05]  /*c2c0*/  BSYNC B1 ;  /* 0x0000000000017941 */ /* 0x000fea0003800000 */
.L_x_288:
        /* <DEDUP_REMOVED lines=13> */
.L_x_291:
[----:B------:R-:W-:Y:S05]  /*c3a0*/  BSYNC B1 ;  /* 0x0000000000017941 */ /* 0x000fea0003800000 */
.L_x_290:
        /* <DEDUP_REMOVED lines=13> */
.L_x_293:
[----:B------:R-:W-:Y:S05]  /*c480*/  BSYNC B1 ;  /* 0x0000000000017941 */ /* 0x000fea0003800000 */
.L_x_292:
        /* <DEDUP_REMOVED lines=13> */
.L_x_295:
[----:B------:R-:W-:Y:S05]  /*c560*/  BSYNC B1 ;  /* 0x0000000000017941 */ /* 0x000fea0003800000 */
.L_x_294:
[----:B------:R-:W-:Y:S05]  /*c570*/  @P1 BRA `(.L_x_296) ;  /* 0x0000002000ac1947 */ /* 0x000fea0003800000 */
[----:B------:R-:W2:Y:S01]  /*c580*/  LDL.LU R2, [R1+0x74] ;  /* 0x0000740001027983 */ /* 0x000ea20000300800 */
[----:B-----5:R-:W-:-:S04]  /*c590*/  LOP3.LUT R0, R0, 0xff, RZ, 0xc0, !PT ;  /* 0x000000ff00007812 */ /* 0x020fc800078ec0ff */
[----:B------:R-:W-:-:S05]  /*c5a0*/  F2FP.F16.E4M3.UNPACK_B R0, R0 ;  /* 0x00000000ff00723e */ /* 0x000fca00020006ff */
[----:B------:R-:W-:-:S05]  /*c5b0*/  HADD2.F32 R0, -RZ, R0.H0_H0 ;  /* 0x20000000ff007230 */ /* 0x000fca0000004100 */
[----:B------:R-:W-:-:S04]  /*c5c0*/  FMUL R0, R0, UR21 ;  /* 0x0000001500007c20 */ /* 0x000fc80008400000 */
[----:B--2---:R-:W-:-:S05]  /*c5d0*/  FFMA R0, R2, UR20, R0 ;  /* 0x0000001402007c23 */ /* 0x004fca0008000000 */
[----:B0-----:R-:W-:-:S05]  /*c5e0*/  F2FP.SATFINITE.E4M3.F32.PACK_AB_MERGE_C R3, RZ, R0, RZ ;  /* 0x00000000ff03723e */ /* 0x001fca00048070ff */
[----:B------:R0:W-:Y:S01]  /*c5f0*/  STG.E.U8 desc[UR16][R30.64+0x79], R3 ;  /* 0x000079031e007986 */ /* 0x0001e2000c101110 */
[----:B------:R-:W-:Y:S05]  /*c600*/  BRA `(.L_x_296) ;  /* 0x0000002000887947 */ /* 0x000fea0003800000 */
.L_x_39:
[C---:B------:R-:W-:Y:S01]  /*c610*/  ISETP.GE.AND P3, PT, R42.reuse, 0x1, PT ;  /* 0x000000012a00780c */ /* 0x040fe20003f66270 */
[----:B------:R-:W2:Y:S01]  /*c620*/  LDL.LU R227, [R1+0x10] ;  /* 0x0000100001e37983 */ /* 0x000ea20000300800 */
[----:B------:R-:W-:Y:S01]  /*c630*/  ISETP.GE.AND P2, PT, R42, 0x9, PT ;  /* 0x000000092a00780c */ /* 0x000fe20003f46270 */
[----:B------:R-:W-:Y:S01]  /*c640*/  FMUL R225, R225, UR20 ;  /* 0x00000014e1e17c20 */ /* 0x000fe20008400000 */
[C---:B------:R-:W-:Y:S01]  /*c650*/  ISETP.LT.OR P0, PT, R41.reuse, 0x1, !P3 ;  /* 0x000000012900780c */ /* 0x040fe20005f01670 */
[----:B------:R-:W-:Y:S01]  /*c660*/  FMUL R226, R226, UR20 ;  /* 0x00000014e2e27c20 */ /* 0x000fe20008400000 */
[----:B------:R-:W-:Y:S01]  /*c670*/  ISETP.LT.OR P1, PT, R41, 0x2, !P3 ;  /* 0x000000022900780c */ /* 0x000fe20005f21670 */
[----:B------:R-:W-:Y:S01]  /*c680*/  FMUL R223, R223, UR20 ;  /* 0x00000014dfdf7c20 */ /* 0x000fe20008400000 */
[----:B------:R-:W-:Y:S01]  /*c690*/  ISETP.LT.OR P6, PT, R41, 0x2, !P2 ;  /* 0x000000022900780c */ /* 0x000fe200057c1670 */
[----:B------:R-:W-:Y:S01]  /*c6a0*/  FMUL R224, R224, UR20 ;  /* 0x00000014e0e07c20 */ /* 0x000fe20008400000 */
[----:B------:R-:W-:-:S02]  /*c6b0*/  F2FP.SATFINITE.E4M3.F32.PACK_AB_MERGE_C R33, RZ, R226, RZ ;  /* 0x000000e2ff21723e */ /* 0x000fc400048070ff */
[----:B------:R-:W-:Y:S01]  /*c6c0*/  F2FP.SATFINITE.E4M3.F32.PACK_AB_MERGE_C R225, RZ, R225, RZ ;  /* 0x000000e1ffe1723e */ /* 0x000fe200048070ff */
[----:B------:R-:W-:Y:S01]  /*c6d0*/  FMUL R222, R222, UR20 ;  /* 0x00000014dede7c20 */ /* 0x000fe20008400000 */
[----:B------:R-:W-:Y:S01]  /*c6e0*/  ISETP.LT.OR P5, PT, R41, 0x1, !P2 ;  /* 0x000000012900780c */ /* 0x000fe200057a1670 */
[----:B------:R-:W-:Y:S01]  /*c6f0*/  FMUL R221, R221, UR20 ;  /* 0x00000014dddd7c20 */ /* 0x000fe20008400000 */
[----:B------:R-:W-:Y:S01]  /*c700*/  F2FP.SATFINITE.E4M3.F32.PACK_AB_MERGE_C R223, RZ, R223, RZ ;  /* 0x000000dfffdf723e */ /* 0x000fe200048070ff */
[----:B------:R0:W-:Y:S01]  /*c710*/  @!P0 STG.E.U8 desc[UR16][R24.64], R33 ;  /* 0x0000002118008986 */ /* 0x0001e2000c101110 */
[----:B------:R-:W-:-:S03]  /*c720*/  ISETP.LT.OR P0, PT, R41, 0x9, !P3 ;  /* 0x000000092900780c */ /* 0x000fc60005f01670 */
[----:B------:R-:W-:Y:S01]  /*c730*/  @!P1 STG.E.U8 desc[UR16][R24.64+0x1], R225 ;  /* 0x000001e118009986 */ /* 0x000fe2000c101110 */
[----:B------:R-:W-:-:S03]  /*c740*/  ISETP.LT.OR P1, PT, R41, 0xa, !P3 ;  /* 0x0000000a2900780c */ /* 0x000fc60005f21670 */
[----:B------:R-:W-:Y:S01]  /*c750*/  @!P6 STG.E.U8 desc[UR16][R26.64+0x1], R223 ;  /* 0x000001df1a00e986 */ /* 0x000fe2000c101110 */
[----:B------:R-:W-:Y:S01]  /*c760*/  ISETP.LT.OR P6, PT, R41, 0xa, !P2 ;  /* 0x0000000a2900780c */ /* 0x000fe200057c1670 */
[----:B------:R-:W-:Y:S01]  /*c770*/  FMUL R219, R219, UR20 ;  /* 0x00000014dbdb7c20 */ /* 0x000fe20008400000 */
[----:B------:R-:W-:Y:S01]  /*c780*/  F2FP.SATFINITE.E4M3.F32.PACK_AB_MERGE_C R35, RZ, R224, RZ ;  /* 0x000000e0ff23723e */ /* 0x000fe200048070ff */
[----:B------:R-:W-:Y:S01]  /*c790*/  FMUL R220, R220, UR20 ;  /* 0x00000014dcdc7c20 */ /* 0x000fe20008400000 */
[----:B0-----:R-:W-:Y:S01]  /*c7a0*/  F2FP.SATFINITE.E4M3.F32.PACK_AB_MERGE_C R33, RZ, R222, RZ ;  /* 0x000000deff21723e */ /* 0x001fe200048070ff */
[----:B------:R-:W-:Y:S01]  /*c7b0*/  FMUL R218, R218, UR20 ;  /* 0x00000014dada7c20 */ /* 0x000fe20008400000 */
[----:B------:R-:W-:Y:S01]  /*c7c0*/  F2FP.SATFINITE.E4M3.F32.PACK_AB_MERGE_C R221, RZ, R221, RZ ;  /* 0x000000ddffdd723e */ /* 0x000fe200048070ff */
[----:B------:R0:W-:Y:S01]  /*c7d0*/  @!P5 STG.E.U8 desc[UR16][R26.64], R35 ;  /* 0x000000231a00d986 */ /* 0x0001e2000c101110 */
[C---:B------:R-:W-:Y:S02]  /*c7e0*/  ISETP.LT.OR P5, PT, R41.reuse, 0x9, !P2 ;  /* 0x000000092900780c */ /* 0x040fe400057a1670 */
        /* <DEDUP_REMOVED lines=8> */
[----:B0-----:R-:W-:Y:S01]  /*c870*/  F2FP.SATFINITE.E4M3.F32.PACK_AB_MERGE_C R35, RZ, R220, RZ ;  /* 0x000000dcff23723e */ /* 0x001fe200048070ff */
[----:B------:R-:W-:Y:S01]  /*c880*/  FMUL R215, R215, UR20 ;  /* 0x00000014d7d77c20 */ /* 0x000fe20008400000 */
[----:B------:R-:W3:Y:S01]  /*c890*/  LDL.LU R226, [R1+0xc] ;  /* 0x00000c0001e27983 */ /* 0x000ee20000300800 */
[----:B-1----:R-:W-:Y:S02]  /*c8a0*/  F2FP.SATFINITE.E4M3.F32.PACK_AB_MERGE_C R33, RZ, R218, RZ ;  /* 0x000000daff21723e */ /* 0x002fe400048070ff */
[----:B------:R-:W-:Y:S01]  /*c8b0*/  F2FP.SATFINITE.E4M3.F32.PACK_AB_MERGE_C R217, RZ, R217, RZ ;  /* 0x000000d9ffd9723e */ /* 0x000fe200048070ff */
[----:B------:R0:W-:Y:S01]  /*c8c0*/  @!P5 STG.E.U8 desc[UR16][R26.64+0x8], R35 ;  /* 0x000008231a00d986 */ /* 0x0001e2000c101110 */
[----:B------:R-:W-:-:S02]  /*c8d0*/  ISETP.LT.OR P5, PT, R41, 0x11, !P2 ;  /* 0x000000112900780c */ /* 0x000fc400057a1670 */
[----:B------:R-:W-:Y:S01]  /*c8e0*/  F2FP.SATFINITE.E4M3.F32.PACK_AB_MERGE_C R215, RZ, R215, RZ ;  /* 0x000000d7ffd7723e */ /* 0x000fe200048070ff */
[----:B------:R-:W4:Y:S01]  /*c8f0*/  LDL.LU R224, [R1+0x8] ;  /* 0x0000080001e07983 */ /* 0x000f220000300800 */
[----:B------:R-:W-:-:S03]  /*c900*/  FMUL R216, R216, UR20 ;  /* 0x00000014d8d87c20 */ /* 0x000fc60008400000 */
[----:B------:R-:W3:Y:S04]  /*c910*/  LDL.LU R225, [R1+0x4] ;  /* 0x0000040001e17983 */ /* 0x000ee80000300800 */
[----:B------:R-:W4:Y:S01]  /*c920*/  LDL.LU R223, [R1] ;  /* 0x0000000001df7983 */ /* 0x000f220000300800 */
[----:B0-----:R-:W-:Y:S01]  /*c930*/  F2FP.SATFINITE.E4M3.F32.PACK_AB_MERGE_C R35, RZ, R216, RZ ;  /* 0x000000d8ff23723e */ /* 0x001fe200048070ff */
[----:B------:R-:W-:Y:S01]  /*c940*/  FMUL R214, R214, UR20 ;  /* 0x00000014d6d67c20 */ /* 0x000fe20008400000 */
[----:B------:R-:W-:Y:S01]  /*c950*/  FMUL R213, R213, UR20 ;  /* 0x00000014d5d57c20 */ /* 0x000fe20008400000 */
[----:B------:R0:W-:Y:S01]  /*c960*/  @!P0 STG.E.U8 desc[UR16][R24.64+0x10], R33 ;  /* 0x0000102118008986 */ /* 0x0001e2000c101110 */
[----:B------:R-:W-:Y:S01]  /*c970*/  ISETP.LT.OR P0, PT, R41, 0x19, !P3 ;  /* 0x000000192900780c */ /* 0x000fe20005f01670 */
[----:B------:R-:W-:Y:S01]  /*c980*/  FMUL R211, R211, UR20 ;  /* 0x00000014d3d37c20 */ /* 0x000fe20008400000 */
[----:B------:R-:W-:Y:S01]  /*c990*/  FMUL R212, R212, UR20 ;  /* 0x00000014d4d47c20 */ /* 0x000fe20008400000 */
[----:B------:R-:W-:Y:S01]  /*c9a0*/  @!P1 STG.E.U8 desc[UR16][R24.64+0x11], R217 ;  /* 0x000011d918009986 */ /* 0x000fe2000c101110 */
[C---:B------:R-:W-:Y:S01]  /*c9b0*/  ISETP.LT.OR P1, PT, R41.reuse, 0x1a, !P3 ;  /* 0x0000001a2900780c */ /* 0x040fe20005f21670 */
[----:B------:R-:W-:Y:S01]  /*c9c0*/  FMUL R210, R210, UR20 ;  /* 0x00000014d2d27c20 */ /* 0x000fe20008400000 */
[----:B------:R-:W-:Y:S01]  /*c9d0*/  F2FP.SATFINITE.E4M3.F32.PACK_AB_MERGE_C R213, RZ, R213, RZ ;  /* 0x000000d5ffd5723e */ /* 0x000fe200048070ff */
[----:B------:R-:W-:Y:S01]  /*c9e0*/  @!P6 STG.E.U8 desc[UR16][R26.64+0x11], R215 ;  /* 0x000011d71a00e986 */ /* 0x000fe2000c101110 */
[----:B------:R-:W-:Y:S01]  /*c9f0*/  ISETP.LT.OR P6, PT, R41, 0x1a, !P2 ;  /* 0x0000001a2900780c */ /* 0x000fe200057c1670 */
[----:B------:R-:W-:Y:S01]  /*ca00*/  FMUL R209, R209, UR20 ;  /* 0x00000014d1d17c20 */ /* 0x000fe20008400000 */
[----:B------:R-:W-:Y:S01]  /*ca10*/  F2FP.SATFINITE.E4M3.F32.PACK_AB_MERGE_C R211, RZ, R211, RZ ;  /* 0x000000d3ffd3723e */ /* 0x000fe200048070ff */
[----:B------:R1:W-:Y:S01]  /*ca20*/  @!P5 STG.E.U8 desc[UR16][R26.64+0x10], R35 ;  /* 0x000010231a00d986 */ /* 0x0003e2000c101110 */
[----:B0-----:R-:W-:Y:S01]  /*ca30*/  F2FP.SATFINITE.E4M3.F32.PACK_AB_MERGE_C R33, RZ, R214, RZ ;  /* 0x000000d6ff21723e */ /* 0x001fe200048070ff */
[----:B------:R-:W-:Y:S01]  /*ca40*/  FMUL R207, R207, UR20 ;  /* 0x00000014cfcf7c20 */ /* 0x000fe20008400000 */
[C---:B------:R-:W-:Y:S01]  /*ca50*/  ISETP.LT.OR P5, PT, R41.reuse, 0x19, !P2 ;  /* 0x000000192900780c */ /* 0x040fe200057a1670 */
[----:B------:R-:W-:Y:S01]  /*ca60*/  FMUL R208, R208, UR20 ;  /* 0x00000014d0d07c20 */ /* 0x000fe20008400000 */
[----:B------:R-:W-:Y:S01]  /*ca70*/  F2FP.SATFINITE.E4M3.F32.PACK_AB_MERGE_C R209, RZ, R209, RZ ;  /* 0x000000d1ffd1723e */ /* 0x000fe200048070ff */
[----:B------:R0:W-:Y:S01]  /*ca80*/  @!P0 STG.E.U8 desc[UR16][R24.64+0x18], R33 ;  /* 0x0000182118008986 */ /* 0x0001e2000c101110 */
[C---:B------:R-:W-:Y:S01]  /*ca90*/  ISETP.LT.OR P0, PT, R41.reuse, 0x21, !P3 ;  /* 0x000000212900780c */ /* 0x040fe20005f01670 */
[----:B------:R-:W-:Y:S01]  /*caa0*/  FMUL R206, R206, UR20 ;  /* 0x00000014cece7c20 */ /* 0x000fe20008400000 */
[----:B------:R-:W-:Y:S01]  /*cab0*/  F2FP.SATFINITE.E4M3.F32.PACK_AB_MERGE_C R207, RZ, R207, RZ ;  /* 0x000000cfffcf723e */ /* 0x000fe200048070ff */
[----:B------:R-:W-:Y:S01]  /*cac0*/  @!P1 STG.E.U8 desc[UR16][R24.64+0x19], R213 ;  /* 0x000019d518009986 */ /* 0x000fe2000c101110 */
[----:B------:R-:W-:Y:S01]  /*cad0*/  ISETP.LT.OR P1, PT, R41, 0x22, !P3 ;  /* 0x000000222900780c */ /* 0x000fe20005f21670 */
[----:B------:R-:W-:Y:S01]  /*cae0*/  FMUL R205, R205, UR20 ;  /* 0x00000014cdcd7c20 */ /* 0x000fe20008400000 */
[----:B-1----:R-:W-:Y:S01]  /*caf0*/  F2FP.SATFINITE.E4M3.F32.PACK_AB_MERGE_C R35, RZ, R212, RZ ;  /* 0x000000d4ff23723e */ /* 0x002fe200048070ff */
        /* <DEDUP_REMOVED lines=11> */
[----:B------:R-:W-:Y:S01]  /*cbb0*/  ISETP.LT.OR P0, PT, R41, 0x29, !P3 ;  /* 0x000000292900780c */ /* 0x000fe20005f01670 */
[----:B------:R-:W-:Y:S01]  /*cbc0*/  FMUL R201, R201, UR20 ;  /* 0x00000014c9c97c20 */ /* 0x000fe20008400000 */
[----:B------:R-:W-:Y:S01]  /*cbd0*/  FMUL R199, R199, UR20 ;  /* 0x00000014c7c77c20 */ /* 0x000fe20008400000 */
[----:B------:R-:W-:Y:S01]  /*cbe0*/  @!P1 STG.E.U8 desc[UR16][R24.64+0x21], R209 ;  /* 0x000021d118009986 */ /* 0x000fe2000c101110 */
[C---:B------:R-:W-:Y:S01]  /*cbf0*/  ISETP.LT.OR P1, PT, R41.reuse, 0x2a, !P3 ;  /* 0x0000002a2900780c */ /* 0x040fe20005f21670 */
        /* <DEDUP_REMOVED lines=9> */
[----:B------:R-:W-:Y:S01]  /*cc90*/  ISETP.LT.OR P5, PT, R41, 0x29, !P2 ;  /* 0x000000292900780c */ /* 0x000fe200057a1670 */
[----:B------:R-:W-:Y:S01]  /*cca0*/  FMUL R195, R195, UR20 ;  /* 0x00000014c3c37c20 */ /* 0x000fe20008400000 */
[----:B------:R-:W-:Y:S01]  /*ccb0*/  F2FP.SATFINITE.E4M3.F32.PACK_AB_MERGE_C R199, RZ, R199, RZ ;  /* 0x000000c7ffc7723e */ /* 0x000fe200048070ff */
[----:B------:R0:W-:Y:S01]  /*ccc0*/  @!P0 STG.E.U8 desc[UR16][R24.64+0x28], R33 ;  /* 0x0000282118008986 */ /* 0x0001e2000c101110 */
[C---:B------:R-:W-:Y:S01]  /*ccd0*/  ISETP.LT.OR P0, PT, R41.reuse, 0x31, !P3 ;  /* 0x000000312900780c */ /* 0x040fe20005f01670 */
[----:B------:R-:W-:Y:S01]  /*cce0*/  FMUL R196, R196, UR20 ;  /* 0x00000014c4c47c20 */ /* 0x000fe20008400000 */
[----:B------:R-:W-:Y:S01]  /*ccf0*/  F2FP.SATFINITE.E4M3.F32.PACK_AB_MERGE_C R197, RZ, R197, RZ ;  /* 0x000000c5ffc5723e */ /* 0x000fe200048070ff */
        /* <DEDUP_REMOVED lines=59> */
[C---:B------:R-:W-:Y:S01]  /*d0b0*/  ISETP.LT.OR P6, PT, R41.reuse, 0x4a, !P2 ;  /* 0x0000004a2900780c */ /* 0x040fe200057c1670 */
        /* <DEDUP_REMOVED lines=57> */
[----:B------:R-:W-:Y:S01]  /*d450*/  ISETP.LT.OR P5, PT, R41, 0x61, !P3 ;  /* 0x000000612900780c */ /* 0x000fe20005fa1670 */
[----:B------:R-:W-:Y:S01]  /*d460*/  FMUL R161, R161, UR20 ;  /* 0x00000014a1a17c20 */ /* 0x000fe20008400000 */
[----:B0-----:R-:W-:Y:S01]  /*d470*/  F2FP.SATFINITE.E4M3.F32.PACK_AB_MERGE_C R33, RZ, R178, RZ ;  /* 0x000000b2ff21723e */ /* 0x001fe200048070ff */
[----:B------:R-:W-:Y:S01]  /*d480*/  FMUL R160, R160, UR20 ;  /* 0x00000014a0a07c20 */ /* 0x000fe20008400000 */
[----:B------:R-:W-:Y:S01]  /*d490*/  FMUL R159, R159, UR20 ;  /* 0x000000149f9f7c20 */ /* 0x000fe20008400000 */
[----:B------:R-:W-:Y:S01]  /*d4a0*/  FMUL R157, R157, UR20 ;  /* 0x000000149d9d7c20 */ /* 0x000fe20008400000 */
[----:B------:R-:W-:Y:S01]  /*d4b0*/  F2FP.SATFINITE.E4M3.F32.PACK_AB_MERGE_C R161, RZ, R161, RZ ;  /* 0x000000a1ffa1723e */ /* 0x000fe200048070ff */
[----:B------:R-:W-:Y:S01]  /*d4c0*/  FMUL R158, R158, UR20 ;  /* 0x000000149e9e7c20 */ /* 0x000fe20008400000 */
[----:B------:R-:W-:Y:S01]  /*d4d0*/  FMUL R156, R156, UR20 ;  /* 0x000000149c9c7c20 */ /* 0x000fe20008400000 */
[----:B------:R-:W-:Y:S01]  /*d4e0*/  @!P6 STG.E.U8 desc[UR16][R24.64+0x61], R177 ;  /* 0x000061b11800e986 */ /* 0x000fe2000c101110 */
[----:B------:R-:W-:Y:S01]  /*d4f0*/  ISETP.LT.OR P6, PT, R41, 0x69, !P3 ;  /* 0x000000692900780c */ /* 0x000fe20005fc1670 */
[----:B------:R-:W-:Y:S01]  /*d500*/  FMUL R155, R155, UR20 ;  /* 0x000000149b9b7c20 */ /* 0x000fe20008400000 */
[----:B-1----:R-:W-:Y:S01]  /*d510*/  F2FP.SATFINITE.E4M3.F32.PACK_AB_MERGE_C R35, RZ, R176, RZ ;  /* 0x000000b0ff23723e */ /* 0x002fe200048070ff */
[----:B------:R0:W-:Y:S01]  /*d520*/  @!P5 STG.E.U8 desc[UR16][R24.64+0x60], R33 ;  /* 0x000060211800d986 */ /* 0x0001e2000c101110 */
        /* <DEDUP_REMOVED lines=16> */
[----:B-1----:R-:W-:Y:S01]  /*d630*/  F2FP.SATFINITE.E4M3.F32.PACK_AB_MERGE_C R35, RZ, R170, RZ ;  /* 0x000000aaff23723e */ /* 0x002fe200048070ff */
[----:B------:R-:W-:Y:S01]  /*d640*/  @!P0 STG.E.U8 desc[UR16][R24.64+0x69], R173 ;  /* 0x000069ad18008986 */ /* 0x000fe2000c101110 */
        /* <DEDUP_REMOVED lines=12> */
[----:B------:R-:W-:Y:S01]  /*d710*/  ISETP.LT.OR P6, PT, R41, 0x79, !P3 ;  /* 0x000000792900780c */ /* 0x000fe20005fc1670 */
[----:B------:R-:W-:Y:S01]  /*d720*/  FMUL R17, R17, UR20 ;  /* 0x0000001411117c20 */ /* 0x000fe20008400000 */
[----:B------:R-:W-:Y:S01]  /*d730*/  ISETP.LT.OR P3, PT, R41, 0x7a, !P3 ;  /* 0x0000007a2900780c */ /* 0x000fe20005f61670 */
[----:B------:R-:W-:Y:S01]  /*d740*/  @!P0 STG.E.U8 desc[UR16][R24.64+0x71], R169 ;  /* 0x000071a918008986 */ /* 0x000fe2000c101110 */
[----:B0-----:R-:W-:Y:S01]  /*d750*/  F2FP.SATFINITE.E4M3.F32.PACK_AB_MERGE_C R33, RZ, R168, RZ ;  /* 0x000000a8ff21723e */ /* 0x001fe200048070ff */
[----:B------:R-:W-:Y:S01]  /*d760*/  FMUL R18, R18, UR20 ;  /* 0x0000001412127c20 */ /* 0x000fe20008400000 */
[----:B------:R-:W-:Y:S01]  /*d770*/  ISETP.GE.AND P0, PT, R42, 0x89, PT ;  /* 0x000000892a00780c */ /* 0x000fe20003f06270 */
[----:B------:R-:W-:Y:S01]  /*d780*/  FMUL R16, R16, UR20 ;  /* 0x0000001410107c20 */ /* 0x000fe20008400000 */
[----:B------:R-:W-:Y:S01]  /*d790*/  F2FP.SATFINITE.E4M3.F32.PACK_AB_MERGE_C R21, RZ, R21, RZ ;  /* 0x00000015ff15723e */ /* 0x000fe200048070ff */
[----:B------:R0:W-:Y:S01]  /*d7a0*/  @!P1 STG.E.U8 desc[UR16][R26.64+0x70], R33 ;  /* 0x000070211a009986 */ /* 0x0001e2000c101110 */
[----:B------:R-:W-:Y:S01]  /*d7b0*/  ISETP.GE.AND P1, PT, R42, 0x81, PT ;  /* 0x000000812a00780c */ /* 0x000fe20003f26270 */
[----:B------:R-:W-:Y:S01]  /*d7c0*/  FMUL R15, R15, UR20 ;  /* 0x000000140f0f7c20 */ /* 0x000fe20008400000 */
[----:B-1----:R-:W-:Y:S01]  /*d7d0*/  F2FP.SATFINITE.E4M3.F32.PACK_AB_MERGE_C R35, RZ, R166, RZ ;  /* 0x000000a6ff23723e */ /* 0x002fe200048070ff */
[----:B------:R-:W-:Y:S01]  /*d7e0*/  @!P5 STG.E.U8 desc[UR16][R26.64+0x71], R167 ;  /* 0x000071a71a00d986 */ /* 0x000fe2000c101110 */
[----:B------:R-:W-:Y:S01]  /*d7f0*/  ISETP.LT.OR P5, PT, R41, 0x79, !P2 ;  /* 0x000000792900780c */ /* 0x000fe200057a1670 */
[----:B------:R-:W-:Y:S01]  /*d800*/  FMUL R13, R13, UR20 ;  /* 0x000000140d0d7c20 */ /* 0x000fe20008400000 */
[C---:B------:R-:W-:Y:S01]  /*d810*/  ISETP.LT.OR P2, PT, R41.reuse, 0x7a, !P2 ;  /* 0x0000007a2900780c */ /* 0x040fe20005741670 */
        /* <DEDUP_REMOVED lines=9> */
[----:B------:R-:W-:Y:S01]  /*d8b0*/  F2FP.SATFINITE.E4M3.F32.PACK_AB_MERGE_C R17, RZ, R17, RZ ;  /* 0x00000011ff11723e */ /* 0x000fe200048070ff */
[----:B------:R-:W-:Y:S01]  /*d8c0*/  @!P5 STG.E.U8 desc[UR16][R26.64+0x78], R37 ;  /* 0x000078251a00d986 */ /* 0x000fe2000c101110 */
[----:B------:R-:W-:Y:S01]  /*d8d0*/  ISETP.LT.OR P5, PT, R41, 0x1, !P0 ;  /* 0x000000012900780c */ /* 0x000fe200047a1670 */
[----:B------:R-:W-:Y:S01]  /*d8e0*/  FMUL R9, R9, UR20 ;  /* 0x0000001409097c20 */ /* 0x000fe20008400000 */
[----:B------:R-:W-:Y:S01]  /*d8f0*/  F2FP.SATFINITE.E4M3.F32.PACK_AB_MERGE_C R15, RZ, R15, RZ ;  /* 0x0000000fff0f723e */ /* 0x000fe200048070ff */
[----:B------:R0:W-:Y:S01]  /*d900*/  @!P2 STG.E.U8 desc[UR16][R26.64+0x79], R163 ;  /* 0x000079a31a00a986 */ /* 0x0001e2000c101110 */
[C---:B------:R-:W-:Y:S01]  /*d910*/  ISETP.LT.OR P2, PT, R41.reuse, 0xa, !P1 ;  /* 0x0000000a2900780c */ /* 0x040fe20004f41670 */
        /* <DEDUP_REMOVED lines=9> */
[----:B------:R-:W-:Y:S01]  /*d9b0*/  F2FP.SATFINITE.E4M3.F32.PACK_AB_MERGE_C R11, RZ, R11, RZ ;  /* 0x0000000bff0b723e */ /* 0x000fe200048070ff */
[----:B------:R2:W-:Y:S01]  /*d9c0*/  @!P5 STG.E.U8 desc[UR16][R30.64], R33 ;  /* 0x000000211e00d986 */ /* 0x0005e2000c101110 */
[----:B------:R-:W-:Y:S01]  /*d9d0*/  ISETP.LT.OR P5, PT, R41, 0x9, !P0 ;  /* 0x000000092900780c */ /* 0x000fe200047a1670 */
[----:B------:R-:W-:Y:S01]  /*d9e0*/  FMUL R5, R5, UR20 ;  /* 0x0000001405057c20 */ /* 0x000fe20008400000 */
[----:B0-----:R-:W-:Y:S01]  /*d9f0*/  F2FP.SATFINITE.E4M3.F32.PACK_AB_MERGE_C R27, RZ, R156, RZ ;  /* 0x0000009cff1b723e */ /* 0x001fe200048070ff */
[----:B-----5:R-:W-:Y:S01]  /*da00*/  FMUL R0, R0, UR20 ;  /* 0x0000001400007c20 */ /* 0x020fe20008400000 */
[----:B------:R-:W-:Y:S01]  /*da10*/  F2FP.SATFINITE.E4M3.F32.PACK_AB_MERGE_C R9, RZ, R9, RZ ;  /* 0x00000009ff09723e */ /* 0x000fe200048070ff */
[----:B------:R-:W-:Y:S01]  /*da20*/  FMUL R6, R6, UR20 ;  /* 0x0000001406067c20 */ /* 0x000fe20008400000 */
[----:B------:R-:W-:Y:S01]  /*da30*/  F2FP.SATFINITE.E4M3.F32.PACK_AB_MERGE_C R7, RZ, R7, RZ ;  /* 0x00000007ff07723e */ /* 0x000fe200048070ff */
[----:B------:R-:W3:Y:S01]  /*da40*/  LDL.LU R221, [R1+0x14] ;  /* 0x0000140001dd7983 */ /* 0x000ee20000300800 */
[----:B-1----:R-:W-:Y:S01]  /*da50*/  F2FP.SATFINITE.E4M3.F32.PACK_AB_MERGE_C R25, RZ, R158, RZ ;  /* 0x0000009eff19723e */ /* 0x002fe200048070ff */
[----:B------:R-:W-:Y:S01]  /*da60*/  FMUL R2, R2, UR20 ;  /* 0x0000001402027c20 */ /* 0x000fe20008400000 */
[----:B------:R-:W-:Y:S01]  /*da70*/  F2FP.SATFINITE.E4M3.F32.PACK_AB_MERGE_C R5, RZ, R5, RZ ;  /* 0x00000005ff05723e */ /* 0x000fe200048070ff */
[----:B------:R-:W-:Y:S01]  /*da80*/  @!P6 STG.E.U8 desc[UR16][R30.64+0x1], R159 ;  /* 0x0000019f1e00e986 */ /* 0x000fe2000c101110 */
[----:B------:R-:W-:Y:S01]  /*da90*/  ISETP.LT.OR P6, PT, R41, 0xa, !P0 ;  /* 0x0000000a2900780c */ /* 0x000fe200047c1670 */
[----:B------:R-:W-:Y:S01]  /*daa0*/  FMUL R3, R3, UR20 ;  /* 0x0000001403037c20 */ /* 0x000fe20008400000 */
[----:B--2---:R-:W-:Y:S01]  /*dab0*/  F2FP.SATFINITE.E4M3.F32.PACK_AB_MERGE_C R33, RZ, R152, RZ ;  /* 0x00000098ff21723e */ /* 0x004fe200048070ff */
[----:B------:R-:W-:Y:S01]  /*dac0*/  @!P2 STG.E.U8 desc[UR16][R28.64+0x9], R157 ;  /* 0x0000099d1c00a986 */ /* 0x000fe2000c101110 */
[----:B------:R-:W-:Y:S01]  /*dad0*/  ISETP.LT.OR P2, PT, R41, 0x12, !P1 ;  /* 0x000000122900780c */ /* 0x000fe20004f41670 */
[----:B------:R-:W-:-:S02]  /*dae0*/  FMUL R4, R4, UR20 ;  /* 0x0000001404047c20 */ /* 0x000fc40008400000 */
[----:B------:R0:W-:Y:S01]  /*daf0*/  @!P3 STG.E.U8 desc[UR16][R28.64+0x8], R25 ;  /* 0x000008191c00b986 */ /* 0x0001e2000c101110 */
[----:B------:R-:W-:-:S03]  /*db00*/  ISETP.LT.OR P3, PT, R41, 0x11, !P1 ;  /* 0x000000112900780c */ /* 0x000fc60004f61670 */
[----:B------:R1:W-:Y:S01]  /*db10*/  @!P5 STG.E.U8 desc[UR16][R30.64+0x8], R27 ;  /* 0x0000081b1e00d986 */ /* 0x0003e2000c101110 */
[----:B------:R-:W-:-:S03]  /*db20*/  ISETP.LT.OR P5, PT, R41, 0x11, !P0 ;  /* 0x000000112900780c */ /* 0x000fc600047a1670 */
[----:B------:R-:W-:Y:S01]  /*db30*/  @!P6 STG.E.U8 desc[UR16][R30.64+0x9], R155 ;  /* 0x0000099b1e00e986 */ /* 0x000fe2000c101110 */
[----:B------:R-:W-:-:S03]  /*db40*/  ISETP.LT.OR P6, PT, R41, 0x12, !P0 ;  /* 0x000000122900780c */ /* 0x000fc600047c1670 */
[----:B------:R-:W-:Y:S01]  /*db50*/  @!P2 STG.E.U8 desc[UR16][R28.64+0x11], R153 ;  /* 0x000011991c00a986 */ /* 0x000fe2000c101110 */
[----:B------:R-:W-:Y:S02]  /*db60*/  ISETP.LT.OR P2, PT, R41, 0x1a, !P1 ;  /* 0x0000001a2900780c */ /* 0x000fe40004f41670 */
[----:B0-----:R-:W-:Y:S01]  /*db70*/  F2FP.SATFINITE.E4M3.F32.PACK_AB_MERGE_C R25, RZ, R154, RZ ;  /* 0x0000009aff19723e */ /* 0x001fe200048070ff */
[----:B------:R-:W2:Y:S01]  /*db80*/  LDL.LU R220, [R1+0x18] ;  /* 0x0000180001dc7983 */ /* 0x000ea20000300800 */
[----:B-1----:R-:W-:-:S03]  /*db90*/  F2FP.SATFINITE.E4M3.F32.PACK_AB_MERGE_C R27, RZ, R20, RZ ;  /* 0x00000014ff1b723e */ /* 0x002fc600048070ff */
[----:B------:R0:W-:Y:S01]  /*dba0*/  @!P3 STG.E.U8 desc[UR16][R28.64+0x10], R25 ;  /* 0x000010191c00b986 */ /* 0x0001e2000c101110 */
[----:B------:R-:W-:-:S03]  /*dbb0*/  ISETP.LT.OR P3, PT, R41, 0x19, !P1 ;  /* 0x000000192900780c */ /* 0x000fc60004f61670 */
[----:B------:R-:W-:Y:S01]  /*dbc0*/  @!P5 STG.E.U8 desc[UR16][R30.64+0x10], R33 ;  /* 0x000010211e00d986 */ /* 0x000fe2000c101110 */
[----:B------:R-:W-:-:S03]  /*dbd0*/  ISETP.LT.OR P5, PT, R41, 0x19, !P0 ;  /* 0x000000192900780c */ /* 0x000fc600047a1670 */
[----:B------:R1:W-:Y:S01]  /*dbe0*/  @!P6 STG.E.U8 desc[UR16][R30.64+0x11], R23 ;  /* 0x000011171e00e986 */ /* 0x0003e2000c101110 */
[----:B------:R-:W-:-:S03]  /*dbf0*/  ISETP.LT.OR P6, PT, R41, 0x1a, !P0 ;  /* 0x0000001a2900780c */ /* 0x000fc600047c1670 */
[----:B------:R4:W-:Y:S01]  /*dc00*/  @!P2 STG.E.U8 desc[UR16][R28.64+0x19], R21 ;  /* 0x000019151c00a986 */ /* 0x0009e2000c101110 */
[C---:B------:R-:W-:Y:S02]  /*dc10*/  ISETP.LT.OR P2, PT, R41.reuse, 0x22, !P1 ;  /* 0x000000222900780c */ /* 0x040fe40004f41670 */
[----:B0-----:R-:W-:Y:S01]  /*dc20*/  F2FP.SATFINITE.E4M3.F32.PACK_AB_MERGE_C R25, RZ, R22, RZ ;  /* 0x00000016ff19723e */ /* 0x001fe200048070ff */
[----:B------:R-:W2:Y:S04]  /*dc30*/  LDL.LU R222, [R1+0x1c] ;  /* 0x00001c0001de7983 */ /* 0x000ea80000300800 */
[----:B------:R-:W-:Y:S01]  /*dc40*/  @!P3 STG.E.U8 desc[UR16][R28.64+0x18], R25 ;  /* 0x000018191c00b986 */ /* 0x000fe2000c101110 */
[C---:B------:R-:W-:Y:S02]  /*dc50*/  ISETP.LT.OR P3, PT, R41.reuse, 0x21, !P1 ;  /* 0x000000212900780c */ /* 0x040fe40004f61670 */
[----:B-1----:R-:W-:Y:S01]  /*dc60*/  F2FP.SATFINITE.E4M3.F32.PACK_AB_MERGE_C R23, RZ, R18, RZ ;  /* 0x00000012ff17723e */ /* 0x002fe200048070ff */
[----:B------:R-:W-:Y:S01]  /*dc70*/  @!P5 STG.E.U8 desc[UR16][R30.64+0x18], R27 ;  /* 0x0000181b1e00d986 */ /* 0x000fe2000c101110 */
[----:B------:R-:W-:-:S02]  /*dc80*/  ISETP.LT.OR P5, PT, R41, 0x21, !P0 ;  /* 0x000000212900780c */ /* 0x000fc400047a1670 */
[----:B----4-:R-:W-:Y:S01]  /*dc90*/  F2FP.SATFINITE.E4M3.F32.PACK_AB_MERGE_C R21, RZ, R16, RZ ;  /* 0x00000010ff15723e */ /* 0x010fe200048070ff */
[----:B------:R0:W-:Y:S01]  /*dca0*/  @!P6 STG.E.U8 desc[UR16][R30.64+0x19], R19 ;  /* 0x000019131e00e986 */ /* 0x0001e2000c101110 */
[----:B------:R-:W-:-:S03]  /*dcb0*/  ISETP.LT.OR P6, PT, R41, 0x22, !P0 ;  /* 0x000000222900780c */ /* 0x000fc600047c1670 */
[----:B------:R1:W-:Y:S01]  /*dcc0*/  @!P2 STG.E.U8 desc[UR16][R28.64+0x21], R17 ;  /* 0x000021111c00a986 */ /* 0x0003e2000c101110 */
[----:B------:R-:W-:-:S03]  /*dcd0*/  ISETP.LT.OR P2, PT, R41, 0x2a, !P1 ;  /* 0x0000002a2900780c */ /* 0x000fc60004f41670 */
[----:B------:R-:W-:Y:S01]  /*dce0*/  @!P3 STG.E.U8 desc[UR16][R28.64+0x20], R23 ;  /* 0x000020171c00b986 */ /* 0x000fe2000c101110 */
[----:B------:R-:W-:-:S03]  /*dcf0*/  ISETP.LT.OR P3, PT, R41, 0x29, !P1 ;  /* 0x000000292900780c */ /* 0x000fc60004f61670 */
[----:B------:R-:W-:Y:S01]  /*dd00*/  @!P5 STG.E.U8 desc[UR16][R30.64+0x20], R21 ;  /* 0x000020151e00d986 */ /* 0x000fe2000c101110 */
[C---:B------:R-:W-:Y:S02]  /*dd10*/  ISETP.LT.OR P5, PT, R41.reuse, 0x29, !P0 ;  /* 0x000000292900780c */ /* 0x040fe400047a1670 */
[----:B0-----:R-:W-:Y:S01]  /*dd20*/  F2FP.SATFINITE.E4M3.F32.PACK_AB_MERGE_C R19, RZ, R14, RZ ;  /* 0x0000000eff13723e */ /* 0x001fe200048070ff */
[----:B------:R0:W-:Y:S01]  /*dd30*/  @!P6 STG.E.U8 desc[UR16][R30.64+0x21], R15 ;  /* 0x0000210f1e00e986 */ /* 0x0001e2000c101110 */
[C---:B------:R-:W-:Y:S02]  /*dd40*/  ISETP.LT.OR P6, PT, R41.reuse, 0x2a, !P0 ;  /* 0x0000002a2900780c */ /* 0x040fe400047c1670 */
[----:B-1----:R-:W-:Y:S01]  /*dd50*/  F2FP.SATFINITE.E4M3.F32.PACK_AB_MERGE_C R17, RZ, R12, RZ ;  /* 0x0000000cff11723e */ /* 0x002fe200048070ff */
        /* <DEDUP_REMOVED lines=15> */
[----:B0-----:R-:W-:Y:S02]  /*de50*/  F2FP.SATFINITE.E4M3.F32.PACK_AB_MERGE_C R11, RZ, R6, RZ ;  /* 0x00000006ff0b723e */ /* 0x001fe400048070ff */
[C---:B------:R-:W-:Y:S01]  /*de60*/  ISETP.LT.OR P5, PT, R41.reuse, 0x39, !P0 ;  /* 0x000000392900780c */ /* 0x040fe200047a1670 */
[----:B------:R0:W-:Y:S01]  /*de70*/  @!P6 STG.E.U8 desc[UR16][R30.64+0x31], R7 ;  /* 0x000031071e00e986 */ /* 0x0001e2000c101110 */
[----:B-1----:R-:W-:Y:S02]  /*de80*/  F2FP.SATFINITE.E4M3.F32.PACK_AB_MERGE_C R9, RZ, R4, RZ ;  /* 0x00000004ff09723e */ /* 0x002fe400048070ff */
[----:B------:R-:W-:Y:S01]  /*de90*/  ISETP.LT.OR P6, PT, R41, 0x3a, !P0 ;  /* 0x0000003a2900780c */ /* 0x000fe200047c1670 */
[----:B------:R1:W-:Y:S04]  /*dea0*/  @!P2 STG.E.U8 desc[UR16][R28.64+0x39], R5 ;  /* 0x000039051c00a986 */ /* 0x0003e8000c101110 */
[----:B------:R4:W-:Y:S01]  /*deb0*/  @!P3 STG.E.U8 desc[UR16][R28.64+0x38], R11 ;  /* 0x0000380b1c00b986 */ /* 0x0009e2000c101110 */
[----:B------:R-:W-:Y:S01]  /*dec0*/  FMUL R4, R227, UR20 ;  /* 0x00000014e3047c20 */ /* 0x000fe20008400000 */
[----:B------:R-:W-:-:S02]  /*ded0*/  ISETP.LT.OR P3, PT, R41, 0x41, !P1 ;  /* 0x000000412900780c */ /* 0x000fc40004f61670 */
[----:B0-----:R-:W-:Y:S02]  /*dee0*/  F2FP.SATFINITE.E4M3.F32.PACK_AB_MERGE_C R7, RZ, R3, RZ ;  /* 0x00000003ff07723e */ /* 0x001fe400048070ff */
[----:B-1----:R-:W-:Y:S01]  /*def0*/  F2FP.SATFINITE.E4M3.F32.PACK_AB_MERGE_C R5, RZ, R0, RZ ;  /* 0x00000000ff05723e */ /* 0x002fe200048070ff */
[----:B------:R-:W-:Y:S01]  /*df00*/  FMUL R0, R223, UR20 ;  /* 0x00000014df007c20 */ /* 0x000fe20008400000 */
[----:B------:R-:W-:Y:S01]  /*df10*/  ISETP.LT.OR P2, PT, R41, 0x42, !P1 ;  /* 0x000000422900780c */ /* 0x000fe20004f41670 */
[----:B------:R-:W2:Y:S01]  /*df20*/  LDL.LU R223, [R1+0x20] ;  /* 0x0000200001df7983 */ /* 0x000ea20000300800 */
[----:B----4-:R-:W-:Y:S02]  /*df30*/  F2FP.SATFINITE.E4M3.F32.PACK_AB_MERGE_C R11, RZ, R2, RZ ;  /* 0x00000002ff0b723e */ /* 0x010fe400048070ff */
[----:B------:R-:W-:Y:S01]  /*df40*/  F2FP.SATFINITE.E4M3.F32.PACK_AB_MERGE_C R13, RZ, R0, RZ ;  /* 0x00000000ff0d723e */ /* 0x000fe200048070ff */
[----:B---3--:R-:W-:Y:S01]  /*df50*/  FMUL R0, R225, UR20 ;  /* 0x00000014e1007c20 */ /* 0x008fe20008400000 */
[----:B------:R-:W-:Y:S01]  /*df60*/  FMUL R2, R224, UR20 ;  /* 0x00000014e0027c20 */ /* 0x000fe20008400000 */
[----:B------:R-:W3:Y:S04]  /*df70*/  LDL.LU R225, [R1+0x24] ;  /* 0x0000240001e17983 */ /* 0x000ee80000300800 */
[----:B------:R-:W4:Y:S01]  /*df80*/  LDL.LU R224, [R1+0x28] ;  /* 0x0000280001e07983 */ /* 0x000f220000300800 */
[----:B------:R-:W-:-:S03]  /*df90*/  FMUL R3, R226, UR20 ;  /* 0x00000014e2037c20 */ /* 0x000fc60008400000 */
[----:B------:R-:W4:Y:S04]  /*dfa0*/  LDL.LU R226, [R1+0x2c] ;  /* 0x00002c0001e27983 */ /* 0x000f280000300800 */
[----:B------:R-:W4:Y:S04]  /*dfb0*/  LDL.LU R227, [R1+0x30] ;  /* 0x0000300001e37983 */ /* 0x000f280000300800 */
[----:B------:R-:W-:Y:S01]  /*dfc0*/  @!P5 STG.E.U8 desc[UR16][R30.64+0x38], R9 ;  /* 0x000038091e00d986 */ /* 0x000fe2000c101110 */
[----:B------:R-:W-:-:S03]  /*dfd0*/  ISETP.LT.OR P5, PT, R41, 0x41, !P0 ;  /* 0x000000412900780c */ /* 0x000fc600047a1670 */
[----:B------:R0:W-:Y:S01]  /*dfe0*/  @!P6 STG.E.U8 desc[UR16][R30.64+0x39], R7 ;  /* 0x000039071e00e986 */ /* 0x0001e2000c101110 */
[----:B------:R-:W-:-:S03]  /*dff0*/  ISETP.LT.OR P6, PT, R41, 0x42, !P0 ;  /* 0x000000422900780c */ /* 0x000fc600047c1670 */
[----:B------:R-:W-:Y:S01]  /*e000*/  @!P3 STG.E.U8 desc[UR16][R28.64+0x40], R11 ;  /* 0x0000400b1c00b986 */ /* 0x000fe2000c101110 */
[----:B------:R-:W-:-:S03]  /*e010*/  ISETP.LT.OR P3, PT, R41, 0x49, !P1 ;  /* 0x000000492900780c */ /* 0x000fc60004f61670 */
[----:B------:R1:W-:Y:S01]  /*e020*/  @!P2 STG.E.U8 desc[UR16][R28.64+0x41], R5 ;  /* 0x000041051c00a986 */ /* 0x0003e2000c101110 */
[----:B0-----:R-:W-:-:S03]  /*e030*/  F2FP.SATFINITE.E4M3.F32.PACK_AB_MERGE_C R7, RZ, R0, RZ ;  /* 0x00000000ff07723e */ /* 0x001fc600048070ff */
[----:B------:R-:W-:Y:S01]  /*e040*/  @!P5 STG.E.U8 desc[UR16][R30.64+0x40], R13 ;  /* 0x0000400d1e00d986 */ /* 0x000fe2000c101110 */
[C---:B------:R-:W-:Y:S02]  /*e050*/  ISETP.LT.OR P2, PT, R41.reuse, 0x4a, !P1 ;  /* 0x0000004a2900780c */ /* 0x040fe40004f41670 */
[----:B-1----:R-:W-:Y:S01]  /*e060*/  F2FP.SATFINITE.E4M3.F32.PACK_AB_MERGE_C R5, RZ, R2, RZ ;  /* 0x00000002ff05723e */ /* 0x002fe200048070ff */
[----:B------:R0:W-:Y:S01]  /*e070*/  @!P6 STG.E.U8 desc[UR16][R30.64+0x41], R7 ;  /* 0x000041071e00e986 */ /* 0x0001e2000c101110 */
[C---:B------:R-:W-:Y:S02]  /*e080*/  ISETP.LT.OR P5, PT, R41.reuse, 0x49, !P0 ;  /* 0x000000492900780c */ /* 0x040fe400047a1670 */
[C---:B------:R-:W-:Y:S01]  /*e090*/  ISETP.LT.OR P6, PT, R41.reuse, 0x4a, !P0 ;  /* 0x0000004a2900780c */ /* 0x040fe200047c1670 */
[----:B------:R1:W-:Y:S01]  /*e0a0*/  @!P3 STG.E.U8 desc[UR16][R28.64+0x48], R5 ;  /* 0x000048051c00b986 */ /* 0x0003e2000c101110 */
[----:B------:R-:W-:Y:S02]  /*e0b0*/  ISETP.LT.OR P3, PT, R41, 0x51, !P1 ;  /* 0x000000512900780c */ /* 0x000fe40004f61670 */
[----:B------:R-:W-:-:S02]  /*e0c0*/  F2FP.SATFINITE.E4M3.F32.PACK_AB_MERGE_C R9, RZ, R3, RZ ;  /* 0x00000003ff09723e */ /* 0x000fc400048070ff */
[----:B------:R-:W-:-:S03]  /*e0d0*/  F2FP.SATFINITE.E4M3.F32.PACK_AB_MERGE_C R11, RZ, R4, RZ ;  /* 0x00000004ff0b723e */ /* 0x000fc600048070ff */
[----:B------:R1:W-:Y:S04]  /*e0e0*/  @!P2 STG.E.U8 desc[UR16][R28.64+0x49], R9 ;  /* 0x000049091c00a986 */ /* 0x0003e8000c101110 */
[----:B------:R-:W-:Y:S01]  /*e0f0*/  @!P5 STG.E.U8 desc[UR16][R30.64+0x48], R11 ;  /* 0x0000480b1e00d986 */ /* 0x000fe2000c101110 */
[----:B------:R-:W-:-:S03]  /*e100*/  FMUL R0, R221, UR20 ;  /* 0x00000014dd007c20 */ /* 0x000fc60008400000 */
[----:B------:R-:W4:Y:S02]  /*e110*/  LDL.LU R221, [R1+0x34] ;  /* 0x0000340001dd7983 */ /* 0x000f240000300800 */
[----:B0-----:R-:W-:-:S05]  /*e120*/  F2FP.SATFINITE.E4M3.F32.PACK_AB_MERGE_C R7, RZ, R0, RZ ;  /* 0x00000000ff07723e */ /* 0x001fca00048070ff */
[----:B------:R-:W-:Y:S01]  /*e130*/  @!P6 STG.E.U8 desc[UR16][R30.64+0x49], R7 ;  /* 0x000049071e00e986 */ /* 0x000fe2000c101110 */
[----:B--2---:R-:W-:-:S03]  /*e140*/  FMUL R2, R220, UR20 ;  /* 0x00000014dc027c20 */ /* 0x004fc60008400000 */
[----:B------:R-:W2:Y:S02]  /*e150*/  LDL.LU R220, [R1+0x38] ;  /* 0x0000380001dc7983 */ /* 0x000ea40000300800 */
[----:B-1----:R-:W-:-:S05]  /*e160*/  F2FP.SATFINITE.E4M3.F32.PACK_AB_MERGE_C R5, RZ, R2, RZ ;  /* 0x00000002ff05723e */ /* 0x002fca00048070ff */
[----:B------:R0:W-:Y:S01]  /*e170*/  @!P3 STG.E.U8 desc[UR16][R28.64+0x50], R5 ;  /* 0x000050051c00b986 */ /* 0x0001e2000c101110 */
[----:B------:R-:W-:-:S03]  /*e180*/  FMUL R3, R222, UR20 ;  /* 0x00000014de037c20 */ /* 0x000fc60008400000 */
[----:B------:R-:W2:Y:S02]  /*e190*/  LDL.LU R222, [R1+0x3c] ;  /* 0x00003c0001de7983 */ /* 0x000ea40000300800 */
[----:B------:R-:W-:Y:S01]  /*e1a0*/  F2FP.SATFINITE.E4M3.F32.PACK_AB_MERGE_C R9, RZ, R3, RZ ;  /* 0x00000003ff09723e */ /* 0x000fe200048070ff */
[----:B------:R-:W-:Y:S02]  /*e1b0*/  FMUL R0, R223, UR20 ;  /* 0x00000014df007c20 */ /* 0x000fe40008400000 */
[----:B------:R-:W2:Y:S03]  /*e1c0*/  LDL.LU R223, [R1+0x40] ;  /* 0x0000400001df7983 */ /* 0x000ea60000300800 */
[----:B------:R-:W-:Y:S01]  /*e1d0*/  F2FP.SATFINITE.E4M3.F32.PACK_AB_MERGE_C R13, RZ, R0, RZ ;  /* 0x00000000ff0d723e */ /* 0x000fe200048070ff */
[----:B---3--:R-:W-:Y:S02]  /*e1e0*/  FMUL R2, R225, UR20 ;  /* 0x00000014e1027c20 */ /* 0x008fe40008400000 */
[----:B------:R-:W3:Y:S01]  /*e1f0*/  LDL.LU R225, [R1+0x44] ;  /* 0x0000440001e17983 */ /* 0x000ee20000300800 */
[----:B----4-:R-:W-:-:S03]  /*e200*/  FMUL R0, R224, UR20 ;  /* 0x00000014e0007c20 */ /* 0x010fc60008400000 */
[----:B------:R-:W4:Y:S01]  /*e210*/  LDL.LU R224, [R1+0x48] ;  /* 0x0000480001e07983 */ /* 0x000f220000300800 */
[----:B------:R-:W-:Y:S01]  /*e220*/  FMUL R3, R226, UR20 ;  /* 0x00000014e2037c20 */ /* 0x000fe20008400000 */
[----:B0-----:R-:W-:Y:S02]  /*e230*/  F2FP.SATFINITE.E4M3.F32.PACK_AB_MERGE_C R5, RZ, R0, RZ ;  /* 0x00000000ff05723e */ /* 0x001fe400048070ff */
[----:B------:R-:W4:Y:S01]  /*e240*/  LDL.LU R226, [R1+0x4c] ;  /* 0x00004c0001e27983 */ /* 0x000f220000300800 */
[----:B------:R-:W-:-:S03]  /*e250*/  FMUL R0, R227, UR20 ;  /* 0x00000014e3007c20 */ /* 0x000fc60008400000 */
[----:B------:R-:W4:Y:S01]  /*e260*/  LDL.LU R227, [R1+0x50] ;  /* 0x0000500001e37983 */ /* 0x000f220000300800 */
[C---:B------:R-:W-:Y:S02]  /*e270*/  ISETP.LT.OR P2, PT, R41.reuse, 0x52, !P1 ;  /* 0x000000522900780c */ /* 0x040fe40004f41670 */
[C---:B------:R-:W-:Y:S01]  /*e280*/  ISETP.LT.OR P6, PT, R41.reuse, 0x52, !P0 ;  /* 0x000000522900780c */ /* 0x040fe200047c1670 */
[----:B------:R-:W4:Y:S01]  /*e290*/  LDL.LU R219, [R1+0x54] ;  /* 0x0000540001db7983 */ /* 0x000f220000300800 */
[C---:B------:R-:W-:Y:S02]  /*e2a0*/  ISETP.LT.OR P5, PT, R41.reuse, 0x51, !P0 ;  /* 0x000000512900780c */ /* 0x040fe400047a1670 */
[----:B------:R-:W-:Y:S02]  /*e2b0*/  ISETP.LT.OR P3, PT, R41, 0x59, !P1 ;  /* 0x000000592900780c */ /* 0x000fe40004f61670 */
[----:B------:R-:W-:Y:S02]  /*e2c0*/  F2FP.SATFINITE.E4M3.F32.PACK_AB_MERGE_C R7, RZ, R2, RZ ;  /* 0x00000002ff07723e */ /* 0x000fe400048070ff */
[----:B------:R-:W-:-:S03]  /*e2d0*/  F2FP.SATFINITE.E4M3.F32.PACK_AB_MERGE_C R11, RZ, R0, RZ ;  /* 0x00000000ff0b723e */ /* 0x000fc600048070ff */
[----:B------:R0:W-:Y:S01]  /*e2e0*/  @!P2 STG.E.U8 desc[UR16][R28.64+0x51], R9 ;  /* 0x000051091c00a986 */ /* 0x0001e2000c101110 */
[----:B------:R-:W-:-:S03]  /*e2f0*/  ISETP.LT.OR P2, PT, R41, 0x5a, !P1 ;  /* 0x0000005a2900780c */ /* 0x000fc60004f41670 */
[----:B------:R-:W-:Y:S01]  /*e300*/  @!P6 STG.E.U8 desc[UR16][R30.64+0x51], R7 ;  /* 0x000051071e00e986 */ /* 0x000fe2000c101110 */
[----:B------:R-:W-:-:S03]  /*e310*/  ISETP.LT.OR P6, PT, R41, 0x5a, !P0 ;  /* 0x0000005a2900780c */ /* 0x000fc600047c1670 */
[----:B------:R-:W-:Y:S01]  /*e320*/  @!P5 STG.E.U8 desc[UR16][R30.64+0x50], R13 ;  /* 0x0000500d1e00d986 */ /* 0x000fe2000c101110 */
[----:B0-----:R-:W-:-:S03]  /*e330*/  F2FP.SATFINITE.E4M3.F32.PACK_AB_MERGE_C R9, RZ, R3, RZ ;  /* 0x00000003ff09723e */ /* 0x001fc600048070ff */
[----:B------:R0:W-:Y:S04]  /*e340*/  @!P3 STG.E.U8 desc[UR16][R28.64+0x58], R5 ;  /* 0x000058051c00b986 */ /* 0x0001e8000c101110 */
[----:B------:R1:W-:Y:S01]  /*e350*/  @!P2 STG.E.U8 desc[UR16][R28.64+0x59], R9 ;  /* 0x000059091c00a986 */ /* 0x0003e2000c101110 */
[----:B------:R-:W-:-:S03]  /*e360*/  FMUL R0, R221, UR20 ;  /* 0x00000014dd007c20 */ /* 0x000fc60008400000 */
[----:B------:R-:W4:Y:S02]  /*e370*/  LDL.LU R221, [R1+0x58] ;  /* 0x0000580001dd7983 */ /* 0x000f240000300800 */
[----:B0-----:R-:W-:-:S05]  /*e380*/  F2FP.SATFINITE.E4M3.F32.PACK_AB_MERGE_C R5, RZ, R0, RZ ;  /* 0x00000000ff05723e */ /* 0x001fca00048070ff */
[----:B------:R0:W-:Y:S01]  /*e390*/  @!P6 STG.E.U8 desc[UR16][R30.64+0x59], R5 ;  /* 0x000059051e00e986 */ /* 0x0001e2000c101110 */
[----:B--2---:R-:W-:-:S03]  /*e3a0*/  FMUL R2, R220, UR20 ;  /* 0x00000014dc027c20 */ /* 0x004fc60008400000 */
[----:B------:R-:W2:Y:S02]  /*e3b0*/  LDL.LU R220, [R1+0x5c] ;  /* 0x00005c0001dc7983 */ /* 0x000ea40000300800 */
[----:B------:R-:W-:Y:S01]  /*e3c0*/  F2FP.SATFINITE.E4M3.F32.PACK_AB_MERGE_C R7, RZ, R2, RZ ;  /* 0x00000002ff07723e */ /* 0x000fe200048070ff */
[----:B------:R-:W-:Y:S02]  /*e3d0*/  FMUL R3, R222, UR20 ;  /* 0x00000014de037c20 */ /* 0x000fe40008400000 */
[----:B------:R-:W2:Y:S03]  /*e3e0*/  LDL.LU R222, [R1+0x60] ;  /* 0x0000600001de7983 */ /* 0x000ea60000300800 */
[----:B-1----:R-:W-:Y:S01]  /*e3f0*/  F2FP.SATFINITE.E4M3.F32.PACK_AB_MERGE_C R9, RZ, R3, RZ ;  /* 0x00000003ff09723e */ /* 0x002fe200048070ff */
[----:B------:R-:W-:Y:S02]  /*e400*/  FMUL R4, R223, UR20 ;  /* 0x00000014df047c20 */ /* 0x000fe40008400000 */
[----:B------:R-:W2:Y:S01]  /*e410*/  LDL.LU R223, [R1+0x64] ;  /* 0x0000640001df7983 */ /* 0x000ea20000300800 */
[----:B---3--:R-:W-:-:S03]  /*e420*/  FMUL R0, R225, UR20 ;  /* 0x00000014e1007c20 */ /* 0x008fc60008400000 */
[----:B------:R-:W3:Y:S01]  /*e430*/  LDL.LU R225, [R1+0x68] ;  /* 0x0000680001e17983 */ /* 0x000ee20000300800 */
[----:B----4-:R-:W-:Y:S01]  /*e440*/  FMUL R2, R224, UR20 ;  /* 0x00000014e0027c20 */ /* 0x010fe20008400000 */
[----:B0-----:R-:W-:Y:S02]  /*e450*/  F2FP.SATFINITE.E4M3.F32.PACK_AB_MERGE_C R5, RZ, R0, RZ ;  /* 0x00000000ff05723e */ /* 0x001fe400048070ff */
[----:B------:R-:W4:Y:S01]  /*e460*/  LDL.LU R224, [R1+0x6c] ;  /* 0x00006c0001e07983 */ /* 0x000f220000300800 */
[----:B------:R-:W-:-:S03]  /*e470*/  FMUL R3, R226, UR20 ;  /* 0x00000014e2037c20 */ /* 0x000fc60008400000 */
[----:B------:R-:W4:Y:S01]  /*e480*/  LDL.LU R226, [R1+0x70] ;  /* 0x0000700001e27983 */ /* 0x000f220000300800 */
[----:B------:R-:W-:-:S03]  /*e490*/  FMUL R0, R227, UR20 ;  /* 0x00000014e3007c20 */ /* 0x000fc60008400000 */
[----:B------:R-:W4:Y:S01]  /*e4a0*/  LDL.LU R227, [R1+0x74] ;  /* 0x0000740001e37983 */ /* 0x000f220000300800 */
[C---:B------:R-:W-:Y:S02]  /*e4b0*/  ISETP.LT.OR P5, PT, R41.reuse, 0x59, !P0 ;  /* 0x000000592900780c */ /* 0x040fe400047a1670 */
[C---:B------:R-:W-:Y:S02]  /*e4c0*/  ISETP.LT.OR P2, PT, R41.reuse, 0x62, !P1 ;  /* 0x000000622900780c */ /* 0x040fe40004f41670 */
[C---:B------:R-:W-:Y:S02]  /*e4d0*/  ISETP.LT.OR P3, PT, R41.reuse, 0x61, !P1 ;  /* 0x000000612900780c */ /* 0x040fe40004f61670 */
[----:B------:R-:W-:-:S07]  /*e4e0*/  ISETP.LT.OR P6, PT, R41, 0x62, !P0 ;  /* 0x000000622900780c */ /* 0x000fce00047c1670 */
[----:B------:R-:W-:Y:S01]  /*e4f0*/  @!P5 STG.E.U8 desc[UR16][R30.64+0x58], R11 ;  /* 0x0000580b1e00d986 */ /* 0x000fe2000c101110 */
[----:B------:R-:W-:-:S03]  /*e500*/  ISETP.LT.OR P5, PT, R41, 0x61, !P0 ;  /* 0x000000612900780c */ /* 0x000fc600047a1670 */
[----:B------:R0:W-:Y:S01]  /*e510*/  @!P2 STG.E.U8 desc[UR16][R28.64+0x61], R9 ;  /* 0x000061091c00a986 */ /* 0x0001e2000c101110 */
[----:B------:R-:W-:-:S03]  /*e520*/  ISETP.LT.OR P2, PT, R41, 0x6a, !P1 ;  /* 0x0000006a2900780c */ /* 0x000fc60004f41670 */
[----:B------:R1:W-:Y:S01]  /*e530*/  @!P3 STG.E.U8 desc[UR16][R28.64+0x60], R7 ;  /* 0x000060071c00b986 */ /* 0x0003e2000c101110 */
[----:B------:R-:W-:Y:S02]  /*e540*/  ISETP.LT.OR P3, PT, R41, 0x69, !P1 ;  /* 0x000000692900780c */ /* 0x000fe40004f61670 */
[----:B------:R-:W-:Y:S01]  /*e550*/  F2FP.SATFINITE.E4M3.F32.PACK_AB_MERGE_C R13, RZ, R4, RZ ;  /* 0x00000004ff0d723e */ /* 0x000fe200048070ff */
[----:B------:R1:W-:Y:S01]  /*e560*/  @!P6 STG.E.U8 desc[UR16][R30.64+0x61], R5 ;  /* 0x000061051e00e986 */ /* 0x0003e2000c101110 */
[----:B0-----:R-:W-:-:S03]  /*e570*/  F2FP.SATFINITE.E4M3.F32.PACK_AB_MERGE_C R9, RZ, R3, RZ ;  /* 0x00000003ff09723e */ /* 0x001fc600048070ff */
[----:B------:R-:W-:Y:S01]  /*e580*/  @!P5 STG.E.U8 desc[UR16][R30.64+0x60], R13 ;  /* 0x0000600d1e00d986 */ /* 0x000fe2000c101110 */
[----:B-1----:R-:W-:-:S03]  /*e590*/  F2FP.SATFINITE.E4M3.F32.PACK_AB_MERGE_C R7, RZ, R2, RZ ;  /* 0x00000002ff07723e */ /* 0x002fc600048070ff */
[----:B------:R-:W-:Y:S01]  /*e5a0*/  @!P2 STG.E.U8 desc[UR16][R28.64+0x69], R9 ;  /* 0x000069091c00a986 */ /* 0x000fe2000c101110 */
[C---:B------:R-:W-:Y:S02]  /*e5b0*/  ISETP.LT.OR P5, PT, R41.reuse, 0x69, !P0 ;  /* 0x000000692900780c */ /* 0x040fe400047a1670 */
[C---:B------:R-:W-:Y:S01]  /*e5c0*/  ISETP.LT.OR P6, PT, R41.reuse, 0x6a, !P0 ;  /* 0x0000006a2900780c */ /* 0x040fe200047c1670 */
[----:B------:R0:W-:Y:S01]  /*e5d0*/  @!P3 STG.E.U8 desc[UR16][R28.64+0x68], R7 ;  /* 0x000068071c00b986 */ /* 0x0001e2000c101110 */
[----:B------:R-:W-:Y:S01]  /*e5e0*/  ISETP.LT.OR P2, PT, R41, 0x72, !P1 ;  /* 0x000000722900780c */ /* 0x000fe20004f41670 */
[----:B------:R-:W-:Y:S01]  /*e5f0*/  FMUL R2, R219, UR20 ;  /* 0x00000014db027c20 */ /* 0x000fe20008400000 */
[----:B------:R-:W-:Y:S02]  /*e600*/  ISETP.LT.OR P3, PT, R41, 0x71, !P1 ;  /* 0x000000712900780c */ /* 0x000fe40004f61670 */
[----:B------:R-:W-:Y:S02]  /*e610*/  F2FP.SATFINITE.E4M3.F32.PACK_AB_MERGE_C R11, RZ, R0, RZ ;  /* 0x00000000ff0b723e */ /* 0x000fe400048070ff */
[----:B------:R-:W-:-:S03]  /*e620*/  F2FP.SATFINITE.E4M3.F32.PACK_AB_MERGE_C R5, RZ, R2, RZ ;  /* 0x00000002ff05723e */ /* 0x000fc600048070ff */
[----:B------:R-:W-:Y:S01]  /*e630*/  @!P5 STG.E.U8 desc[UR16][R30.64+0x68], R11 ;  /* 0x0000680b1e00d986 */ /* 0x000fe2000c101110 */
[----:B------:R-:W-:-:S03]  /*e640*/  ISETP.LT.OR P5, PT, R41, 0x71, !P0 ;  /* 0x000000712900780c */ /* 0x000fc600047a1670 */
[----:B------:R-:W-:Y:S01]  /*e650*/  @!P6 STG.E.U8 desc[UR16][R30.64+0x69], R5 ;  /* 0x000069051e00e986 */ /* 0x000fe2000c101110 */
[----:B------:R-:W-:Y:S01]  /*e660*/  ISETP.LT.OR P6, PT, R41, 0x72, !P0 ;  /* 0x000000722900780c */ /* 0x000fe200047c1670 */
[----:B------:R-:W-:-:S05]  /*e670*/  FMUL R0, R221, UR20 ;  /* 0x00000014dd007c20 */ /* 0x000fca0008400000 */
[----:B0-----:R-:W-:-:S05]  /*e680*/  F2FP.SATFINITE.E4M3.F32.PACK_AB_MERGE_C R7, RZ, R0, RZ ;  /* 0x00000000ff07723e */ /* 0x001fca00048070ff */
[----:B------:R0:W-:Y:S01]  /*e690*/  @!P3 STG.E.U8 desc[UR16][R28.64+0x70], R7 ;  /* 0x000070071c00b986 */ /* 0x0001e2000c101110 */
[C---:B------:R-:W-:Y:S02]  /*e6a0*/  ISETP.LT.OR P3, PT, R41.reuse, 0x79, !P0 ;  /* 0x000000792900780c */ /* 0x040fe40004761670 */
[----:B------:R-:W-:Y:S01]  /*e6b0*/  ISETP.LT.OR P0, PT, R41, 0x7a, !P0 ;  /* 0x0000007a2900780c */ /* 0x000fe20004701670 */
[----:B--2---:R-:W-:-:S05]  /*e6c0*/  FMUL R3, R220, UR20 ;  /* 0x00000014dc037c20 */ /* 0x004fca0008400000 */
[----:B------:R-:W-:-:S05]  /*e6d0*/  F2FP.SATFINITE.E4M3.F32.PACK_AB_MERGE_C R9, RZ, R3, RZ ;  /* 0x00000003ff09723e */ /* 0x000fca00048070ff */
[----:B------:R1:W-:Y:S01]  /*e6e0*/  @!P2 STG.E.U8 desc[UR16][R28.64+0x71], R9 ;  /* 0x000071091c00a986 */ /* 0x0003e2000c101110 */
[C---:B------:R-:W-:Y:S02]  /*e6f0*/  ISETP.LT.OR P2, PT, R41.reuse, 0x79, !P1 ;  /* 0x000000792900780c */ /* 0x040fe40004f41670 */
[----:B------:R-:W-:Y:S01]  /*e700*/  ISETP.LT.OR P1, PT, R41, 0x7a, !P1 ;  /* 0x0000007a2900780c */ /* 0x000fe20004f21670 */
[----:B------:R-:W-:-:S05]  /*e710*/  FMUL R0, R222, UR20 ;  /* 0x00000014de007c20 */ /* 0x000fca0008400000 */
[----:B------:R-:W-:-:S05]  /*e720*/  F2FP.SATFINITE.E4M3.F32.PACK_AB_MERGE_C R13, RZ, R0, RZ ;  /* 0x00000000ff0d723e */ /* 0x000fca00048070ff */
[----:B------:R2:W-:Y:S01]  /*e730*/  @!P5 STG.E.U8 desc[UR16][R30.64+0x70], R13 ;  /* 0x0000700d1e00d986 */ /* 0x0005e2000c101110 */
[----:B------:R-:W-:Y:S01]  /*e740*/  FMUL R0, R223, UR20 ;  /* 0x00000014df007c20 */ /* 0x000fe20008400000 */
[----:B---3--:R-:W-:Y:S01]  /*e750*/  FMUL R2, R225, UR20 ;  /* 0x00000014e1027c20 */ /* 0x008fe20008400000 */
[----:B----4-:R-:W-:-:S03]  /*e760*/  FMUL R3, R224, UR20 ;  /* 0x00000014e0037c20 */ /* 0x010fc60008400000 */
[----:B0-----:R-:W-:Y:S01]  /*e770*/  F2FP.SATFINITE.E4M3.F32.PACK_AB_MERGE_C R7, RZ, R0, RZ ;  /* 0x00000000ff07723e */ /* 0x001fe200048070ff */
[----:B------:R-:W-:Y:S01]  /*e780*/  FMUL R4, R226, UR20 ;  /* 0x00000014e2047c20 */ /* 0x000fe20008400000 */
[----:B------:R-:W-:Y:S01]  /*e790*/  FMUL R5, R227, UR20 ;  /* 0x00000014e3057c20 */ /* 0x000fe20008400000 */
[----:B-1----:R-:W-:Y:S02]  /*e7a0*/  F2FP.SATFINITE.E4M3.F32.PACK_AB_MERGE_C R9, RZ, R2, RZ ;  /* 0x00000002ff09723e */ /* 0x002fe400048070ff */
[----:B------:R-:W-:Y:S02]  /*e7b0*/  F2FP.SATFINITE.E4M3.F32.PACK_AB_MERGE_C R3, RZ, R3, RZ ;  /* 0x00000003ff03723e */ /* 0x000fe400048070ff */
[----:B------:R-:W-:Y:S02]  /*e7c0*/  F2FP.SATFINITE.E4M3.F32.PACK_AB_MERGE_C R11, RZ, R4, RZ ;  /* 0x00000004ff0b723e */ /* 0x000fe400048070ff */
[----:B------:R-:W-:Y:S01]  /*e7d0*/  F2FP.SATFINITE.E4M3.F32.PACK_AB_MERGE_C R5, RZ, R5, RZ ;  /* 0x00000005ff05723e */ /* 0x000fe200048070ff */
[----:B------:R2:W-:Y:S04]  /*e7e0*/  @!P6 STG.E.U8 desc[UR16][R30.64+0x71], R7 ;  /* 0x000071071e00e986 */ /* 0x0005e8000c101110 */
[----:B------:R2:W-:Y:S04]  /*e7f0*/  @!P2 STG.E.U8 desc[UR16][R28.64+0x78], R9 ;  /* 0x000078091c00a986 */ /* 0x0005e8000c101110 */
[----:B------:R2:W-:Y:S04]  /*e800*/  @!P1 STG.E.U8 desc[UR16][R28.64+0x79], R3 ;  /* 0x000079031c009986 */ /* 0x0005e8000c101110 */
[----:B------:R2:W-:Y:S04]  /*e810*/  @!P3 STG.E.U8 desc[UR16][R30.64+0x78], R11 ;  /* 0x0000780b1e00b986 */ /* 0x0005e8000c101110 */
[----:B------:R2:W-:Y:S02]  /*e820*/  @!P0 STG.E.U8 desc[UR16][R30.64+0x79], R5 ;  /* 0x000079051e008986 */ /* 0x0005e4000c101110 */
.L_x_296:
[----:B------:R-:W-:Y:S05]  /*e830*/  BSYNC B0 ;  /* 0x0000000000007941 */ /* 0x000fea0003800000 */
.L_x_38:
[----:B0-2---:R-:W2:Y:S04]  /*e840*/  LDL.LU R3, [R1+0x80] ;  /* 0x0000800001037983 */ /* 0x005ea80000300800 */
[----:B-----5:R-:W2:Y:S01]  /*e850*/  LDL.LU R2, [R1+0x84] ;  /* 0x0000840001027983 */ /* 0x020ea20000300800 */
[----:B------:R-:W-:Y:S01]  /*e860*/  ULDC UR6, c[0x0][0xc] ;  /* 0x0000030000067ab9 */ /* 0x000fe20000000800 */
[----:B------:R-:W-:Y:S01]  /*e870*/  ULDC UR7, c[0x0][0x10] ;  /* 0x0000040000077ab9 */ /* 0x000fe20000000800 */
[----:B------:R-:W2:Y:S01]  /*e880*/  LDC R5, c[0x0][0x14] ;  /* 0x00000500ff057b82 */ /* 0x000ea20000000800 */
[----:B------:R-:W-:Y:S01]  /*e890*/  UIMAD.WIDE.U32 UR6, UR6, UR7, URZ ;  /* 0x00000007060672a5 */ /* 0x000fe2000f8e003f */
[----:B------:R-:W-:Y:S01]  /*e8a0*/  PRMT R0, RZ, 0x7610, R0 ;  /* 0x00007610ff007816 */ /* 0x000fe20000000000 */
[----:B------:R-:W-:-:S04]  /*e8b0*/  UMOV UR22, 0xffffffff ;  /* 0xffffffff00167882 */ /* 0x000fc80000000000 */
[----:B--2---:R-:W-:-:S04]  /*e8c0*/  IMAD.WIDE.U32 R2, R5, UR6, R2 ;  /* 0x0000000605027c25 */ /* 0x004fc8000f8e0002 */
[----:B------:R-:W-:Y:S01]  /*e8d0*/  IMAD R5, R5, UR7, RZ ;  /* 0x0000000705057c24 */ /* 0x000fe2000f8e02ff */
[----:B------:R-:W-:Y:S01]  /*e8e0*/  ULDC.64 UR6, c[0x0][0x650] ;  /* 0x0001940000067ab9 */ /* 0x000fe20000000a00 */
[----:B------:R-:W-:Y:S01]  /*e8f0*/  IMAD.MOV.U32 R19, RZ, RZ, R2 ;  /* 0x000000ffff137224 */ /* 0x000fe200078e0002 */
[----:B------:R-:W-:Y:S01]  /*e900*/  ISETP.GE.U32.AND P0, PT, R2, UR6, PT ;  /* 0x0000000602007c0c */ /* 0x000fe2000bf06070 */
[----:B------:R-:W-:Y:S02]  /*e910*/  IMAD.IADD R22, R3, 0x1, R5 ;  /* 0x0000000103167824 */ /* 0x000fe400078e0205 */
[----:B------:R-:W-:-:S03]  /*e920*/  IMAD.MOV.U32 R2, RZ, RZ, -0x1 ;  /* 0xffffffffff027424 */ /* 0x000fc600078e00ff */
[----:B------:R0:W-:Y:S01]  /*e930*/  STL [R1+0x80], R22 ;  /* 0x0000801601007387 */ /* 0x0001e20000100800 */
[----:B------:R-:W-:-:S03]  /*e940*/  ISETP.GE.U32.AND.EX P0, PT, R22, UR7, PT, P0 ;  /* 0x0000000716007c0c */ /* 0x000fc6000bf06100 */
[----:B------:R0:W-:Y:S04]  /*e950*/  STL [R1+0x84], R19 ;  /* 0x0000841301007387 */ /* 0x0001e80000100800 */
[----:B------:R0:W-:Y:S06]  /*e960*/  STL [R1+0x88], R2 ;  /* 0x0000880201007387 */ /* 0x0001ec0000100800 */
[----:B------:R-:W-:Y:S05]  /*e970*/  @P0 BRA `(.L_x_297) ;  /* 0x00000004006c0947 */ /* 0x000fea0003800000 */
[----:B------:R-:W2:Y:S01]  /*e980*/  S2R R14, SR_CTAID.X ;  /* 0x00000000000e7919 */ /* 0x000ea20000002500 */
[----:B------:R-:W5:Y:S01]  /*e990*/  LDC.64 R8, c[0x0][0x628] ;  /* 0x00018a00ff087b82 */ /* 0x000f620000000a00 */
[----:B------:R-:W-:Y:S01]  /*e9a0*/  ULDC UR6, c[0x0][0x150] ;  /* 0x0000540000067ab9 */ /* 0x000fe20000000800 */
[----:B------:R-:W-:Y:S01]  /*e9b0*/  IMAD.MOV.U32 R6, RZ, RZ, R19 ;  /* 0x000000ffff067224 */ /* 0x000fe200078e0013 */
[----:B------:R-:W0:Y:S01]  /*e9c0*/  S2R R16, SR_CTAID.Y ;  /* 0x0000000000107919 */ /* 0x000e220000002600 */
[----:B------:R-:W-:-:S04]  /*e9d0*/  IMAD.MOV.U32 R7, RZ, RZ, R22 ;  /* 0x000000ffff077224 */ /* 0x000fc800078e0016 */
[----:B------:R-:W0:Y:S08]  /*e9e0*/  LDC R17, c[0x0][0x144] ;  /* 0x00005100ff117b82 */ /* 0x000e300000000800 */
[----:B------:R-:W0:Y:S08]  /*e9f0*/  LDC R10, c[0x0][0x630] ;  /* 0x00018c00ff0a7b82 */ /* 0x000e300000000800 */
[----:B------:R-:W0:Y:S01]  /*ea00*/  LDC.64 R12, c[0x0][0x620] ;  /* 0x00018800ff0c7b82 */ /* 0x000e220000000a00 */
[----:B-----5:R-:W-:-:S04]  /*ea10*/  ISETP.NE.U32.AND P0, PT, R8, RZ, PT ;  /* 0x000000ff0800720c */ /* 0x020fc80003f05070 */
[----:B------:R-:W-:Y:S02]  /*ea20*/  ISETP.NE.AND.EX P0, PT, R9, RZ, PT, P0 ;  /* 0x000000ff0900720c */ /* 0x000fe40003f05300 */
[----:B--2---:R-:W-:-:S05]  /*ea30*/  I2FP.F32.U32 R0, R14 ;  /* 0x0000000e00007245 */ /* 0x004fca0000201000 */
[----:B------:R-:W-:-:S04]  /*ea40*/  FMUL R0, R0, UR6 ;  /* 0x0000000600007c20 */ /* 0x000fc80008400000 */
[----:B------:R2:W0:Y:S02]  /*ea50*/  F2I.U32.TRUNC.NTZ R15, R0 ;  /* 0x00000000000f7305 */ /* 0x000424000020f000 */
[----:B------:R-:W-:Y:S05]  /*ea60*/  @!P0 BRA `(.L_x_298) ;  /* 0x0000000000288947 */ /* 0x000fea0003800000 */
[----:B--2---:R-:W2:Y:S02]  /*ea70*/  LDC R0, c[0x0][0x634] ;  /* 0x00018d00ff007b82 */ /* 0x004ea40000000800 */
[----:B--2---:R-:W-:-:S05]  /*ea80*/  IADD3 R7, P0, R19, R0, RZ ;  /* 0x0000000013077210 */ /* 0x004fca0007f1e0ff */
[----:B------:R-:W-:-:S04]  /*ea90*/  IMAD.X R11, RZ, RZ, R22, P0 ;  /* 0x000000ffff0b7224 */ /* 0x000fc800000e0616 */
[----:B0-----:R-:W-:-:S04]  /*eaa0*/  IMAD.WIDE.U32 R2, R11, R8, RZ ;  /* 0x000000080b027225 */ /* 0x001fc800078e00ff */
[----:B------:R-:W-:-:S04]  /*eab0*/  IMAD.WIDE.U32 R4, P0, R7, R9, R2 ;  /* 0x0000000907047225 */ /* 0x000fc80007800002 */
[----:B------:R-:W-:-:S04]  /*eac0*/  IMAD.WIDE.U32 R2, R7, R8, RZ ;  /* 0x0000000807027225 */ /* 0x000fc800078e00ff */
[----:B------:R-:W-:Y:S01]  /*ead0*/  IMAD.X R7, RZ, RZ, RZ, P0 ;  /* 0x000000ffff077224 */ /* 0x000fe200000e06ff */
[----:B------:R-:W-:Y:S01]  /*eae0*/  IADD3 RZ, P0, R3, R4, RZ ;  /* 0x0000000403ff7210 */ /* 0x000fe20007f1e0ff */
[----:B------:R-:W-:-:S04]  /*eaf0*/  IMAD.MOV.U32 R6, RZ, RZ, R5 ;  /* 0x000000ffff067224 */ /* 0x000fc800078e0005 */
[----:B------:R-:W-:-:S08]  /*eb00*/  IMAD.WIDE.U32.X R6, R11, R9, R6, P0 ;  /* 0x000000090b067225 */ /* 0x000fd000000e0406 */
.L_x_298:
[-CC-:B01----:R-:W-:Y:S01]  /*eb10*/  SHF.R.U64 R24, R6, R10.reuse, R7.reuse ;  /* 0x0000000a06187219 */ /* 0x183fe20000001207 */
[----:B------:R-:W0:Y:S01]  /*eb20*/  LDC.64 R20, c[0x0][0x640] ;  /* 0x00019000ff147b82 */ /* 0x000e220000000a00 */
[----:B--2---:R-:W-:Y:S01]  /*eb30*/  SHF.R.U32.HI R0, RZ, R10, R7 ;  /* 0x0000000aff007219 */ /* 0x004fe20000011607 */
[----:B------:R-:W-:Y:S01]  /*eb40*/  IMAD.MOV.U32 R2, RZ, RZ, R19 ;  /* 0x000000ffff027224 */ /* 0x000fe200078e0013 */
[----:B------:R-:W-:Y:S01]  /*eb50*/  IADD3 R5, P0, RZ, -R24, RZ ;  /* 0x80000018ff057210 */ /* 0x000fe20007f1e0ff */
[----:B------:R-:W-:Y:S01]  /*eb60*/  IMAD.MOV R15, RZ, RZ, -R15 ;  /* 0x000000ffff0f7224 */ /* 0x000fe200078e0a0f */
[----:B------:R-:W-:Y:S01]  /*eb70*/  ULDC UR6, c[0x0][0x154] ;  /* 0x0000550000067ab9 */ /* 0x000fe20000000800 */
[----:B------:R-:W-:Y:S02]  /*eb80*/  IMAD.MOV.U32 R7, RZ, RZ, 0x1 ;  /* 0x00000001ff077424 */ /* 0x000fe400078e00ff */
[----:B------:R-:W1:Y:S01]  /*eb90*/  LDC R4, c[0x0][0x618] ;  /* 0x00018600ff047b82 */ /* 0x000e620000000800 */
[----:B------:R-:W-:-:S02]  /*eba0*/  IMAD.X R3, RZ, RZ, ~R0, P0 ;  /* 0x000000ffff037224 */ /* 0x000fc400000e0e00 */
[----:B------:R-:W-:Y:S02]  /*ebb0*/  IMAD R15, R17, R15, R14 ;  /* 0x0000000f110f7224 */ /* 0x000fe400078e020e */
[-C--:B------:R-:W-:Y:S02]  /*ebc0*/  IMAD R0, R3, R12.reuse, RZ ;  /* 0x0000000c03007224 */ /* 0x080fe400078e02ff */
[----:B------:R-:W-:Y:S01]  /*ebd0*/  IMAD.MOV.U32 R3, RZ, RZ, R22 ;  /* 0x000000ffff037224 */ /* 0x000fe200078e0016 */
[----:B------:R-:W2:Y:S01]  /*ebe0*/  LDC R6, c[0x0][0x608] ;  /* 0x00018200ff067b82 */ /* 0x000ea20000000800 */
[----:B------:R-:W-:-:S04]  /*ebf0*/  IMAD.WIDE.U32 R2, R5, R12, R2 ;  /* 0x0000000c05027225 */ /* 0x000fc800078e0002 */
[----:B------:R-:W-:-:S03]  /*ec00*/  IMAD R5, R5, R13, R0 ;  /* 0x0000000d05057224 */ /* 0x000fc600078e0200 */
[----:B------:R-:W5:Y:S01]  /*ec10*/  LDC R18, c[0x0][0x658] ;  /* 0x00019600ff127b82 */ /* 0x000f620000000800 */
[----:B------:R-:W-:Y:S01]  /*ec20*/  I2FP.F32.U32 R0, R16 ;  /* 0x0000001000007245 */ /* 0x000fe20000201000 */
[----:B------:R-:W-:Y:S01]  /*ec30*/  IMAD.IADD R3, R3, 0x1, R5 ;  /* 0x0000000103037824 */ /* 0x000fe200078e0205 */
[----:B0-----:R-:W-:Y:S01]  /*ec40*/  ISETP.NE.U32.AND P0, PT, R20, RZ, PT ;  /* 0x000000ff1400720c */ /* 0x001fe20003f05070 */
[----:B------:R-:W-:Y:S02]  /*ec50*/  IMAD.MOV.U32 R5, RZ, RZ, -0x1 ;  /* 0xffffffffff057424 */ /* 0x000fe400078e00ff */
[----:B------:R-:W-:Y:S02]  /*ec60*/  FMUL R0, R0, UR6 ;  /* 0x0000000600007c20 */ /* 0x000fe40008400000 */
[----:B------:R-:W0:Y:S01]  /*ec70*/  LDC R13, c[0x0][0x148] ;  /* 0x00005200ff0d7b82 */ /* 0x000e220000000800 */
[----:B-1----:R-:W-:Y:S01]  /*ec80*/  SHF.R.U64 R10, R2, R4, R3 ;  /* 0x00000004020a7219 */ /* 0x002fe20000001203 */
[----:B------:R1:W0:Y:S01]  /*ec90*/  F2I.U32.TRUNC.NTZ R12, R0 ;  /* 0x00000000000c7305 */ /* 0x000222000020f000 */
[----:B------:R-:W-:-:S02]  /*eca0*/  ISETP.NE.AND.EX P0, PT, R21, RZ, PT, P0 ;  /* 0x000000ff1500720c */ /* 0x000fc40003f05300 */
[----:B------:R-:W-:-:S03]  /*ecb0*/  SHF.R.U32.HI R3, RZ, R4, R3 ;  /* 0x00000004ff037219 */ /* 0x000fc60000011603 */
[----:B------:R-:W0:Y:S01]  /*ecc0*/  LDC R14, c[0x0][0x600] ;  /* 0x00018000ff0e7b82 */ /* 0x000e220000000800 */
[-CC-:B--2---:R-:W-:Y:S02]  /*ecd0*/  SHF.R.U64 R8, R10, R6.reuse, R3.reuse ;  /* 0x000000060a087219 */ /* 0x184fe40000001203 */
[----:B------:R-:W-:-:S05]  /*ece0*/  SHF.R.U32.HI R3, RZ, R6, R3 ;  /* 0x00000006ff037219 */ /* 0x000fca0000011603 */
[----:B------:R-:W2:Y:S01]  /*ecf0*/  LDC R19, c[0x0][0x648] ;  /* 0x00019200ff137b82 */ /* 0x000ea20000000800 */
[-CC-:B-----5:R-:W-:Y:S02]  /*ed00*/  SHF.R.U64 R11, R8, R18.reuse, R3.reuse ;  /* 0x00000012080b7219 */ /* 0x1a0fe40000001203 */
[-C--:B------:R-:W-:Y:S02]  /*ed10*/  SHF.L.U32 R5, R5, R18.reuse, RZ ;  /* 0x0000001205057219 */ /* 0x080fe400000006ff */
[-C--:B------:R-:W-:Y:S01]  /*ed20*/  SHF.R.U32.HI R3, RZ, R18.reuse, R3 ;  /* 0x00000012ff037219 */ /* 0x080fe20000011603 */
[----:B------:R-:W-:Y:S01]  /*ed30*/  IMAD.MOV.U32 R2, RZ, RZ, R11 ;  /* 0x000000ffff027224 */ /* 0x000fe200078e000b */
[----:B------:R-:W-:Y:S01]  /*ed40*/  SHF.L.U32 R40, R7, R18, RZ ;  /* 0x0000001207287219 */ /* 0x000fe200000006ff */
[----:B------:R-:W0:Y:S01]  /*ed50*/  LDC R22, c[0x0][0x638] ;  /* 0x00018e00ff167b82 */ /* 0x000e220000000800 */
[----:B------:R-:W-:-:S07]  /*ed60*/  LOP3.LUT R17, RZ, R5, RZ, 0x33, !PT ;  /* 0x00000005ff117212 */ /* 0x000fce00078e33ff */
[----:B------:R-:W0:Y:S01]  /*ed70*/  LDC R23, c[0x0][0x610] ;  /* 0x00018400ff177b82 */ /* 0x000e220000000800 */
[----:B-1----:R-:W-:Y:S05]  /*ed80*/  @!P0 BRA `(.L_x_299) ;  /* 0x0000000000288947 */ /* 0x002fea0003800000 */
        /* <DEDUP_REMOVED lines=10> */
.L_x_299:
[----:B--2---:R-:W-:Y:S01]  /*ee30*/  SHF.R.U64 R0, R2, R19, R3 ;  /* 0x0000001302007219 */ /* 0x004fe20000001203 */
[----:B0-----:R-:W-:Y:S01]  /*ee40*/  VIADD R3, R14, 0xffffffff ;  /* 0xffffffff0e037836 */ /* 0x001fe20000000000 */
[----:B------:R-:W-:Y:S01]  /*ee50*/  LOP3.LUT R5, R8, R17, RZ, 0xc0, !PT ;  /* 0x0000001108057212 */ /* 0x000fe200078ec0ff */
[----:B------:R-:W-:Y:S01]  /*ee60*/  IMAD.MOV R12, RZ, RZ, -R12 ;  /* 0x000000ffff0c7224 */ /* 0x000fe200078e0a0c */
[----:B------:R-:W-:Y:S01]  /*ee70*/  R2UR UR22, R24 ;  /* 0x00000000181672ca */ /* 0x000fe200000e0000 */
[----:B------:R-:W-:Y:S01]  /*ee80*/  IMAD.MOV R2, RZ, RZ, -R0 ;  /* 0x000000ffff027224 */ /* 0x000fe200078e0a00 */
[----:B------:R-:W-:Y:S01]  /*ee90*/  LOP3.LUT R3, R10, R3, RZ, 0xc0, !PT ;  /* 0x000000030a037212 */ /* 0x000fe200078ec0ff */
[----:B------:R-:W-:Y:S02]  /*eea0*/  IMAD R40, R40, R0, R5 ;  /* 0x0000000028287224 */ /* 0x000fe400078e0205 */
[----:B------:R-:W-:Y:S02]  /*eeb0*/  @P4 IMAD R15, R13, R12, R16 ;  /* 0x0000000c0d0f4224 */ /* 0x000fe400078e0210 */
[----:B------:R-:W-:-:S02]  /*eec0*/  IMAD R0, R2, R22, R11 ;  /* 0x0000001602007224 */ /* 0x000fc400078e020b */
[----:B------:R-:W-:Y:S02]  /*eed0*/  IMAD R40, R40, R23, R15 ;  /* 0x0000001728287224 */ /* 0x000fe400078e020f */
[----:B------:R-:W-:Y:S02]  /*eee0*/  IMAD R3, R0, R14, R3 ;  /* 0x0000000e00037224 */ /* 0x000fe400078e0203 */
[----:B------:R-:W-:-:S03]  /*eef0*/  IMAD.MOV.U32 R0, RZ, RZ, 0x1 ;  /* 0x00000001ff007424 */ /* 0x000fc600078e00ff */
[----:B------:R-:W-:Y:S02]  /*ef00*/  SEL R2, R3, R40, !P4 ;  /* 0x0000002803027207 */ /* 0x000fe40006000000 */
[----:B------:R-:W-:-:S03]  /*ef10*/  SEL R40, R40, R3, !P4 ;  /* 0x0000000328287207 */ /* 0x000fc60006000000 */
[----:B------:R2:W-:Y:S04]  /*ef20*/  STL [R1+0x88], R2 ;  /* 0x0000880201007387 */ /* 0x0005e80000100800 */
.L_x_297:
[----:B------:R0:W-:Y:S01]  /*ef30*/  STL [R1+0x8c], R40 ;  /* 0x00008c2801007387 */ /* 0x0001e20000100800 */
[----:B------:R-:W-:-:S13]  /*ef40*/  LOP3.LUT P0, RZ, R0, 0xff, RZ, 0xc0, !PT ;  /* 0x000000ff00ff7812 */ /* 0x000fda000780c0ff */
[----:B0-----:R-:W-:Y:S05]  /*ef50*/  @P0 BRA `(.L_x_300) ;  /* 0xffffff2400600947 */ /* 0x001fea000383ffff */
[----:B------:R-:W-:Y:S05]  /*ef60*/  EXIT ;  /* 0x000000000000794d */ /* 0x000fea0003800000 */
.L_x_8:
[----:B------:R-:W2:Y:S01]  /*ef70*/  LDL R18, [R1+0x84] ;  /* 0x0000840001127983 */ /* 0x000ea20000100800 */
[----:B------:R-:W-:-:S03]  /*ef80*/  ULDC.64 UR4, c[0x0][0x650] ;  /* 0x0001940000047ab9 */ /* 0x000fc60000000a00 */
[----:B------:R-:W3:Y:S01]  /*ef90*/  LDL R22, [R1+0x80] ;  /* 0x0000800001167983 */ /* 0x000ee20000100800 */
[----:B------:R-:W-:Y:S01]  /*efa0*/  PRMT R4, RZ, 0x7610, R4 ;  /* 0x00007610ff047816 */ /* 0x000fe20000000004 */
[----:B------:R-:W-:Y:S02]  /*efb0*/  IMAD.MOV.U32 R5, RZ, RZ, -0x1 ;  /* 0xffffffffff057424 */ /* 0x000fe400078e00ff */
[----:B------:R-:W-:Y:S02]  /*efc0*/  IMAD.MOV.U32 R14, RZ, RZ, -0x1 ;  /* 0xffffffffff0e7424 */ /* 0x000fe400078e00ff */
[----:B------:R-:W-:Y:S01]  /*efd0*/  IMAD.MOV.U32 R6, RZ, RZ, -0x1 ;  /* 0xffffffffff067424 */ /* 0x000fe200078e00ff */
[----:B--2---:R-:W-:-:S04]  /*efe0*/  ISETP.GE.U32.AND P0, PT, R18, UR4, PT ;  /* 0x0000000412007c0c */ /* 0x004fc8000bf06070 */
[----:B---3--:R-:W-:-:S13]  /*eff0*/  ISETP.GE.U32.AND.EX P0, PT, R22, UR5, PT, P0 ;  /* 0x0000000516007c0c */ /* 0x008fda000bf06100 */
[----:B------:R-:W-:Y:S05]  /*f000*/  @P0 BRA `(.L_x_301) ;  /* 0x00000004002c0947 */ /* 0x000fea0003800000 */
        /* <DEDUP_REMOVED lines=18> */
.L_x_302:
[----:B------:R-:W1:Y:S01]  /*f130*/  LDC.64 R20, c[0x0][0x640] ;  /* 0x00019000ff147b82 */ /* 0x000e620000000a00 */
[-CC-:B------:R-:W-:Y:S01]  /*f140*/  SHF.R.U64 R15, R8, R10.reuse, R9.reuse ;  /* 0x0000000a080f7219 */ /* 0x180fe20000001209 */
[----:B------:R-:W-:Y:S01]  /*f150*/  IMAD.MOV.U32 R24, RZ, RZ, 0x1 ;  /* 0x00000001ff187424 */ /* 0x000fe200078e00ff */
[----:B------:R-:W-:Y:S02]  /*f160*/  SHF.R.U32.HI R4, RZ, R10, R9 ;  /* 0x0000000aff047219 */ /* 0x000fe40000011609 */
[----:B------:R-:W-:-:S03]  /*f170*/  IADD3 R7, P0, RZ, -R15, RZ ;  /* 0x8000000fff077210 */ /* 0x000fc60007f1e0ff */
[----:B------:R-:W2:Y:S02]  /*f180*/  LDC R8, c[0x0][0x618] ;  /* 0x00018600ff087b82 */ /* 0x000ea40000000800 */
[----:B------:R-:W-:Y:S02]  /*f190*/  IMAD.X R5, RZ, RZ, ~R4, P0 ;  /* 0x000000ffff057224 */ /* 0x000fe400000e0e04 */
[----:B------:R-:W-:Y:S02]  /*f1a0*/  IMAD.MOV.U32 R4, RZ, RZ, R18 ;  /* 0x000000ffff047224 */ /* 0x000fe400078e0012 */
[-C--:B------:R-:W-:Y:S02]  /*f1b0*/  IMAD R6, R5, R16.reuse, RZ ;  /* 0x0000001005067224 */ /* 0x080fe400078e02ff */
[----:B------:R-:W3:Y:S01]  /*f1c0*/  LDC R14, c[0x0][0x608] ;  /* 0x00018200ff0e7b82 */ /* 0x000ee20000000800 */
[----:B------:R-:W-:Y:S02]  /*f1d0*/  IMAD.MOV.U32 R5, RZ, RZ, R22 ;  /* 0x000000ffff057224 */ /* 0x000fe400078e0016 */
[----:B------:R-:W-:-:S05]  /*f1e0*/  IMAD.WIDE.U32 R4, R7, R16, R4 ;  /* 0x0000001007047225 */ /* 0x000fca00078e0004 */
[----:B0-----:R-:W0:Y:S01]  /*f1f0*/  LDC R19, c[0x0][0x658] ;  /* 0x00019600ff137b82 */ /* 0x001e220000000800 */
[----:B------:R-:W-:Y:S01]  /*f200*/  IMAD R7, R7, R17, R6 ;  /* 0x0000001107077224 */ /* 0x000fe200078e0206 */
[----:B-1----:R-:W-:Y:S01]  /*f210*/  ISETP.NE.U32.AND P0, PT, R20, RZ, PT ;  /* 0x000000ff1400720c */ /* 0x002fe20003f05070 */
[----:B------:R-:W-:Y:S02]  /*f220*/  IMAD.MOV.U32 R6, RZ, RZ, -0x1 ;  /* 0xffffffffff067424 */ /* 0x000fe400078e00ff */
[----:B------:R-:W-:Y:S01]  /*f230*/  IMAD.IADD R5, R5, 0x1, R7 ;  /* 0x0000000105057824 */ /* 0x000fe200078e0207 */
[----:B------:R-:W-:Y:S02]  /*f240*/  ISETP.NE.AND.EX P0, PT, R21, RZ, PT, P0 ;  /* 0x000000ff1500720c */ /* 0x000fe40003f05300 */
[----:B------:R-:W1:Y:S02]  /*f250*/  LDC R16, c[0x0][0x600] ;  /* 0x00018000ff107b82 */ /* 0x000e640000000800 */
[----:B--2---:R-:W-:-:S02]  /*f260*/  SHF.R.U64 R10, R4, R8, R5 ;  /* 0x00000008040a7219 */ /* 0x004fc40000001205 */
[----:B------:R-:W-:-:S04]  /*f270*/  SHF.R.U32.HI R5, RZ, R8, R5 ;  /* 0x00000008ff057219 */ /* 0x000fc80000011605 */
[----:B------:R-:W2:Y:S01]  /*f280*/  LDC R18, c[0x0][0x648] ;  /* 0x00019200ff127b82 */ /* 0x000ea20000000800 */
[-CC-:B---3--:R-:W-:Y:S02]  /*f290*/  SHF.R.U64 R17, R10, R14.reuse, R5.reuse ;  /* 0x0000000e0a117219 */ /* 0x188fe40000001205 */
[----:B------:R-:W-:-:S05]  /*f2a0*/  SHF.R.U32.HI R4, RZ, R14, R5 ;  /* 0x0000000eff047219 */ /* 0x000fca0000011605 */
[----:B------:R-:W3:Y:S01]  /*f2b0*/  LDC R22, c[0x0][0x638] ;  /* 0x00018e00ff167b82 */ /* 0x000ee20000000800 */
[-CC-:B0-----:R-:W-:Y:S02]  /*f2c0*/  SHF.R.U64 R14, R17, R19.reuse, R4.reuse ;  /* 0x00000013110e7219 */ /* 0x181fe40000001204 */
[-C--:B------:R-:W-:Y:S02]  /*f2d0*/  SHF.L.U32 R6, R6, R19.reuse, RZ ;  /* 0x0000001306067219 */ /* 0x080fe400000006ff */
[----:B------:R-:W-:Y:S01]  /*f2e0*/  SHF.R.U32.HI R5, RZ, R19, R4 ;  /* 0x00000013ff057219 */ /* 0x000fe20000011604 */
[----:B------:R-:W-:Y:S01]  /*f2f0*/  IMAD.MOV.U32 R4, RZ, RZ, R14 ;  /* 0x000000ffff047224 */ /* 0x000fe200078e000e */
[----:B------:R-:W-:Y:S01]  /*f300*/  LOP3.LUT R26, RZ, R6, RZ, 0x33, !PT ;  /* 0x00000006ff1a7212 */ /* 0x000fe200078e33ff */
[----:B------:R-:W0:Y:S01]  /*f310*/  LDC R23, c[0x0][0x610] ;  /* 0x00018400ff177b82 */ /* 0x000e220000000800 */
[----:B------:R-:W-:Y:S05]  /*f320*/  @!P0 BRA `(.L_x_303) ;  /* 0x0000000000288947 */ /* 0x000fea0003800000 */
        /* <DEDUP_REMOVED lines=10> */
.L_x_303:
[----:B--2---:R-:W-:Y:S01]  /*f3d0*/  SHF.R.U64 R4, R4, R18, R5 ;  /* 0x0000001204047219 */ /* 0x004fe20000001205 */
[----:B-1----:R-:W-:Y:S01]  /*f3e0*/  VIADD R7, R16, 0xffffffff ;  /* 0xffffffff10077836 */ /* 0x002fe20000000000 */
[----:B------:R-:W-:Y:S01]  /*f3f0*/  SHF.L.U32 R24, R24, R19, RZ ;  /* 0x0000001318187219 */ /* 0x000fe200000006ff */
[----:B------:R-:W-:Y:S01]  /*f400*/  @P4 IMAD R0, R11, R12, R2 ;  /* 0x0000000c0b004224 */ /* 0x000fe200078e0202 */
[----:B------:R-:W-:Y:S01]  /*f410*/  LOP3.LUT R3, R17, R26, RZ, 0xc0, !PT ;  /* 0x0000001a11037212 */ /* 0x000fe200078ec0ff */
[----:B------:R-:W-:Y:S01]  /*f420*/  IMAD.MOV R5, RZ, RZ, -R4 ;  /* 0x000000ffff057224 */ /* 0x000fe200078e0a04 */
[----:B------:R-:W-:Y:S01]  /*f430*/  LOP3.LUT R7, R10, R7, RZ, 0xc0, !PT ;  /* 0x000000070a077212 */ /* 0x000fe200078ec0ff */
[----:B------:R-:W-:Y:S02]  /*f440*/  IMAD.MOV.U32 R6, RZ, RZ, R15 ;  /* 0x000000ffff067224 */ /* 0x000fe400078e000f */
[----:B------:R-:W-:Y:S02]  /*f450*/  IMAD R3, R24, R4, R3 ;  /* 0x0000000418037224 */ /* 0x000fe400078e0203 */
[----:B---3--:R-:W-:-:S02]  /*f460*/  IMAD R2, R5, R22, R14 ;  /* 0x0000001605027224 */ /* 0x008fc400078e020e */
[----:B0-----:R-:W-:Y:S02]  /*f470*/  IMAD R0, R3, R23, R0 ;  /* 0x0000001703007224 */ /* 0x001fe400078e0200 */
[----:B------:R-:W-:Y:S02]  /*f480*/  IMAD R5, R2, R16, R7 ;  /* 0x0000001002057224 */ /* 0x000fe400078e0207 */
[----:B------:R-:W-:-:S03]  /*f490*/  IMAD.MOV.U32 R4, RZ, RZ, 0x1 ;  /* 0x00000001ff047424 */ /* 0x000fc600078e00ff */
[----:B------:R-:W-:Y:S02]  /*f4a0*/  SEL R14, R5, R0, !P4 ;  /* 0x00000000050e7207 */ /* 0x000fe40006000000 */
[----:B------:R-:W-:-:S07]  /*f4b0*/  SEL R5, R0, R5, !P4 ;  /* 0x0000000500057207 */ /* 0x000fce0006000000 */
.L_x_301:
[----:B------:R-:W-:-:S08]  /*f4c0*/  NOP ;  /* 0x0000000000007918 */ /* 0x000fd00000000000 */
[----:B0-----:R-:W0:-:S00]  /*f4d0*/  USETMAXREG.DEALLOC.CTAPOOL 0x28 ;  /* 0x00000028000079c8 */ /* 0x001e0000080e0500 */
[----:B------:R-:W-:-:S13]  /*f4e0*/  ISETP.NE.AND P0, PT, RZ, UR8, PT ;  /* 0x00000008ff007c0c */ /* 0x000fda000bf05270 */
[----:B------:R-:W-:Y:S05]  /*f4f0*/  @P0 EXIT ;  /* 0x000000000000094d */ /* 0x000fea0003800000 */
[----:B0-----:R-:W-:Y:S01]  /*f500*/  LOP3.LUT P0, RZ, R4, 0xff, RZ, 0xc0, !PT ;  /* 0x000000ff04ff7812 */ /* 0x001fe2000780c0ff */
[----:B------:R-:W-:Y:S02]  /*f510*/  IMAD.MOV.U32 R0, RZ, RZ, 0x1 ;  /* 0x00000001ff007424 */ /* 0x000fe400078e00ff */
[----:B------:R-:W-:-:S10]  /*f520*/  IMAD.MOV.U32 R10, RZ, RZ, RZ ;  /* 0x000000ffff0a7224 */ /* 0x000fd400078e00ff */
[----:B------:R-:W-:Y:S05]  /*f530*/  @!P0 BRA `(.L_x_304) ;  /* 0x0000000c00608947 */ /* 0x000fea0003800000 */
[----:B------:R-:W0:Y:S01]  /*f540*/  S2R R8, SR_CgaCtaId ;  /* 0x0000000000087919 */ /* 0x000e220000008800 */
[----:B------:R-:W-:Y:S01]  /*f550*/  ULDC UR4, c[0x0][0x28c] ;  /* 0x0000a30000047ab9 */ /* 0x000fe20000000800 */
[----:B------:R-:W-:Y:S01]  /*f560*/  ULDC UR6, c[0x0][0x658] ;  /* 0x0001960000067ab9 */ /* 0x000fe20000000800 */
[----:B------:R-:W-:Y:S01]  /*f570*/  UIADD3 UR10, UR4, 0x1f, URZ ;  /* 0x0000001f040a7890 */ /* 0x000fe2000fffe03f */
[----:B------:R-:W-:Y:S01]  /*f580*/  BSSY B0, `(.L_x_304) ;  /* 0x00000d3000007945 */ /* 0x000fe20003800000 */
[----:B------:R-:W-:Y:S01]  /*f590*/  UMOV UR7, 0xffffffff ;  /* 0xffffffff00077882 */ /* 0x000fe20000000000 */
[----:B------:R-:W-:Y:S01]  /*f5a0*/  ULDC UR5, c[0x0][0x600] ;  /* 0x0001800000057ab9 */ /* 0x000fe20000000800 */
[----:B------:R-:W-:Y:S01]  /*f5b0*/  UMOV UR9, 0x1 ;  /* 0x0000000100097882 */ /* 0x000fe20000000000 */
[----:B------:R-:W-:Y:S01]  /*f5c0*/  USHF.L.U32 UR7, UR7, UR6, URZ ;  /* 0x0000000607077299 */ /* 0x000fe2000800063f */
[----:B------:R-:W-:Y:S01]  /*f5d0*/  IMAD.MOV.U32 R12, RZ, RZ, 0x1 ;  /* 0x00000001ff0c7424 */ /* 0x000fe200078e00ff */
[----:B------:R-:W-:Y:S01]  /*f5e0*/  UIADD3 UR4, UR5, -0x1, URZ ;  /* 0xffffffff05047890 */ /* 0x000fe2000fffe03f */
[----:B------:R-:W-:Y:S01]  /*f5f0*/  IMAD.MOV.U32 R0, RZ, RZ, 0x1 ;  /* 0x00000001ff007424 */ /* 0x000fe200078e00ff */
[----:B------:R-:W-:Y:S01]  /*f600*/  USHF.R.S32.HI UR11, URZ, 0x1f, UR10 ;  /* 0x0000001f3f0b7899 */ /* 0x000fe2000801140a */
[----:B------:R-:W-:Y:S01]  /*f610*/  IMAD.MOV.U32 R10, RZ, RZ, RZ ;  /* 0x000000ffff0a7224 */ /* 0x000fe200078e00ff */
[----:B------:R-:W-:Y:S01]  /*f620*/  ULDC UR8, c[0x0][0xc] ;  /* 0x0000030000087ab9 */ /* 0x000fe20000000800 */
[----:B------:R-:W-:-:S02]  /*f630*/  USHF.L.U32 UR5, UR9, UR6, URZ ;  /* 0x0000000609057299 */ /* 0x000fc4000800063f */
[----:B------:R-:W-:Y:S01]  /*f640*/  ULEA.HI UR11, UR11, UR10, URZ, 0x5 ;  /* 0x0000000a0b0b7291 */ /* 0x000fe2000f8f283f */
[----:B------:R-:W-:Y:S01]  /*f650*/  ULDC UR9, c[0x0][0x10] ;  /* 0x0000040000097ab9 */ /* 0x000fe20000000800 */
[----:B------:R-:W-:Y:S02]  /*f660*/  ULOP3.LUT UR6, URZ, UR7, URZ, 0x33, !UPT ;  /* 0x000000073f067292 */ /* 0x000fe4000f8e333f */
[----:B------:R-:W-:Y:S01]  /*f670*/  UIMAD.WIDE.U32 UR8, UR8, UR9, URZ ;  /* 0x00000009080872a5 */ /* 0x000fe2000f8e003f */
[----:B------:R-:W-:Y:S01]  /*f680*/  ULDC UR7, c[0x0][0x14] ;  /* 0x0000050000077ab9 */ /* 0x000fe20000000800 */
[----:B------:R-:W-:Y:S02]  /*f690*/  USHF.R.S32.HI UR20, URZ, 0x5, UR11 ;  /* 0x000000053f147899 */ /* 0x000fe4000801140b */
[----:B------:R-:W-:Y:S02]  /*f6a0*/  UIMAD.WIDE.U32 UR22, UR8, UR7, URZ ;  /* 0x00000007081672a5 */ /* 0x000fe4000f8e003f */
[----:B------:R-:W-:-:S02]  /*f6b0*/  UIMAD UR18, UR9, UR7, URZ ;  /* 0x00000007091272a4 */ /* 0x000fc4000f8e023f */
[----:B------:R-:W-:Y:S01]  /*f6c0*/  ULOP3.LUT UR26, UR13, 0x2, URZ, 0xfc, !UPT ;  /* 0x000000020d1a7892 */ /* 0x000fe2000f8efc3f */
[C---:B0-----:R-:W-:Y:S01]  /*f6d0*/  IMAD.SHL.U32 R9, R8.reuse, 0x10, RZ ;  /* 0x0000001008097824 */ /* 0x041fe200078e00ff */
[----:B------:R-:W-:Y:S01]  /*f6e0*/  UIADD3 UR18, UR23, UR18, URZ ;  /* 0x0000001217127290 */ /* 0x000fe2000fffe03f */
[----:B------:R-:W-:Y:S01]  /*f6f0*/  IMAD.SHL.U32 R8, R8, 0x200, RZ ;  /* 0x0000020008087824 */ /* 0x000fe200078e00ff */
[----:B------:R-:W-:Y:S02]  /*f700*/  UIADD3 UR27, UR20, 0x1, URZ ;  /* 0x00000001141b7890 */ /* 0x000fe4000fffe03f */
[----:B------:R-:W-:Y:S01]  /*f710*/  LOP3.LUT R9, R9, 0x70, RZ, 0xc0, !PT ;  /* 0x0000007009097812 */ /* 0x000fe200078ec0ff */
[----:B------:R-:W-:Y:S01]  /*f720*/  ULDC.64 UR24, c[0x0][0x198] ;  /* 0x0000660000187ab9 */ /* 0x000fe20000000a00 */
[----:B------:R-:W-:-:S08]  /*f730*/  LOP3.LUT R8, R8, 0xe00, RZ, 0xc0, !PT ;  /* 0x00000e0008087812 */ /* 0x000fd000078ec0ff */
.L_x_315:
[----:B------:R-:W-:-:S03]  /*f740*/  UMOV UR7, 0xffffffff ;  /* 0xffffffff00077882 */ /* 0x000fc60000000000 */
[----:B------:R-:W-:Y:S05]  /*f750*/  BRA.DIV UR7, `(.L_x_305) ;  /* 0x0000001607cc7947 */ /* 0x000fea000b800000 */
[----:B------:R-:W-:-:S13]  /*f760*/  ELECT P0, URZ, PT ;  /* 0x00000000003f782f */ /* 0x000fda0003800000 */
.L_x_340:
[----:B------:R-:W0:Y:S01]  /*f770*/  LDC R2, c[0x0][0x28c] ;  /* 0x0000a300ff027b82 */ /* 0x000e220000000800 */
[----:B------:R-:W-:Y:S01]  /*f780*/  BSSY B1, `(.L_x_306) ;  /* 0x000003a000017945 */ /* 0x000fe20003800000 */
[----:B0-----:R-:W-:-:S13]  /*f790*/  ISETP.LT.OR P0, PT, R2, 0x1, !P0 ;  /* 0x000000010200780c */ /* 0x001fda0004701670 */
[----:B------:R-:W-:Y:S05]  /*f7a0*/  @P0 BRA `(.L_x_307) ;  /* 0x0000000000dc0947 */ /* 0x000fea0003800000 */
[----:B------:R-:W-:Y:S02]  /*f7b0*/  IMAD.SHL.U32 R7, R5, 0x100, RZ ;  /* 0x0000010005077824 */ /* 0x000fe400078e00ff */
[----:B------:R-:W-:Y:S02]  /*f7c0*/  IMAD R14, R14, 0x80, R9 ;  /* 0x000000800e0e7824 */ /* 0x000fe400078e0209 */
[----:B------:R-:W-:Y:S02]  /*f7d0*/  IMAD.MOV.U32 R13, RZ, RZ, RZ ;  /* 0x000000ffff0d7224 */ /* 0x000fe400078e00ff */
[----:B------:R-:W-:Y:S02]  /*f7e0*/  IMAD.U32 R15, RZ, RZ, UR27 ;  /* 0x0000001bff0f7e24 */ /* 0x000fe4000f8e00ff */
[----:B------:R-:W-:Y:S02]  /*f7f0*/  IMAD.MOV.U32 R2, RZ, RZ, R0 ;  /* 0x000000ffff027224 */ /* 0x000fe400078e0000 */
[----:B------:R-:W-:-:S07]  /*f800*/  IMAD.MOV.U32 R3, RZ, RZ, R10 ;  /* 0x000000ffff037224 */ /* 0x000fce00078e000a */
.L_x_310:
[----:B------:R-:W0:Y:S01]  /*f810*/  S2R R5, SR_CgaCtaId ;  /* 0x0000000000057919 */ /* 0x000e220000008800 */
[----:B------:R-:W-:Y:S01]  /*f820*/  MOV R4, 0x400 ;  /* 0x0000040000047802 */ /* 0x000fe20000000f00 */
[----:B------:R-:W1:Y:S03]  /*f830*/  S2R R17, SR_TID.X ;  /* 0x0000000000117919 */ /* 0x000e660000002100 */
[----:B0-----:R-:W-:Y:S02]  /*f840*/  LEA R16, R5, R4, 0x18 ;  /* 0x0000000405107211 */ /* 0x001fe400078ec0ff */
[----:B------:R-:W-:Y:S02]  /*f850*/  SHF.L.U32 R4, R2, 0x1f, RZ ;  /* 0x0000001f02047819 */ /* 0x000fe400000006ff */
[----:B-1----:R-:W-:Y:S01]  /*f860*/  LOP3.LUT P1, RZ, R17, 0x7f, RZ, 0xc0, !PT ;  /* 0x0000007f11ff7812 */ /* 0x002fe2000782c0ff */
[----:B------:R-:W-:-:S04]  /*f870*/  IMAD R11, R3, 0x8, R16 ;  /* 0x00000008030b7824 */ /* 0x000fc800078e0210 */
[----:B------:R-:W0:Y:S08]  /*f880*/  SYNCS.PHASECHK.TRANS64.TRYWAIT P0, [R11+URZ+0x90], R4 ;  /* 0x000090040b0075a7 */ /* 0x000e30000800017f */
[----:B------:R-:W1:Y:S01]  /*f890*/  @!P1 LDC R5, c[0x0][0x500] ;  /* 0x00014000ff059b82 */ /* 0x000e620000000800 */
[----:B0-----:R-:W-:Y:S05]  /*f8a0*/  @!P0 BRA `(.L_x_308) ;  /* 0x0000001400988947 */ /* 0x001fea0003800000 */
.L_x_341:
[----:B------:R-:W-:Y:S01]  /*f8b0*/  UPRMT UR7, UR26, 0x9910, URZ ;  /* 0x000099101a077896 */ /* 0x000fe2000800003f */
[----:B-1----:R1:W-:Y:S03]  /*f8c0*/  @!P1 SYNCS.ARRIVE.TRANS64 RZ, [R11+URZ], R5 ;  /* 0x000000050bff99a7 */ /* 0x0023e6000800003f */
[----:B------:R-:W-:-:S06]  /*f8d0*/  UISETP.NE.AND UP0, UPT, UR7, 0x2, UPT ;  /* 0x000000020700788c */ /* 0x000fcc000bf05270 */
[----:B------:R-:W-:-:S13]  /*f8e0*/  PLOP3.LUT P0, PT, PT, PT, UP0, 0x80, 0x0 ;  /* 0x000000000000781c */ /* 0x000fda0003f0f008 */
[----:B-1----:R-:W-:Y:S05]  /*f8f0*/  @P0 BRA `(.L_x_309) ;  /* 0x0000000000040947 */ /* 0x002fea0003800000 */
[----:B------:R-:W-:Y:S01]  /*f900*/  BPT.TRAP 0x1 ;  /* 0x000000040000795c */ /* 0x000fe20000300000 */
.L_x_309:
[C---:B0-----:R-:W-:Y:S01]  /*f910*/  IMAD R4, R3.reuse, 0x2000, R16 ;  /* 0x0000200003047824 */ /* 0x041fe200078e0210 */
[----:B------:R-:W-:Y:S01]  /*f920*/  R2UR UR19, R16 ;  /* 0x00000000101372ca */ /* 0x000fe200000e0000 */
[----:B------:R-:W-:Y:S01]  /*f930*/  IMAD R5, R3, 0x1000, R8 ;  /* 0x0000100003057824 */ /* 0x000fe200078e0208 */
[----:B------:R-:W-:Y:S01]  /*f940*/  R2UR UR9, R11 ;  /* 0x000000000b0972ca */ /* 0x000fe200000e0000 */
[----:B------:R-:W-:Y:S01]  /*f950*/  VIADD R15, R15, 0xffffffff ;  /* 0xffffffff0f0f7836 */ /* 0x000fe20000000000 */
[----:B------:R-:W-:Y:S01]  /*f960*/  R2UR UR7, R4 ;  /* 0x00000000040772ca */ /* 0x000fe200000e0000 */
[----:B------:R-:W-:Y:S01]  /*f970*/  UIADD3 UR14, UP0, UR24, 0xf0, URZ ;  /* 0x000000f0180e7890 */ /* 0x000fe2000ff1e03f */
[----:B------:R-:W-:Y:S01]  /*f980*/  R2UR UR8, R5 ;  /* 0x00000000050872ca */ /* 0x000fe200000e0000 */
[----:B------:R-:W-:Y:S01]  /*f990*/  UIADD3 UR28, UP1, UR24, 0x1f0, URZ ;  /* 0x000001f0181c7890 */ /* 0x000fe2000ff3e03f */
[----:B------:R-:W-:Y:S01]  /*f9a0*/  R2UR UR11, R7 ;  /* 0x00000000070b72ca */ /* 0x000fe200000e0000 */
[----:B------:R-:W-:Y:S01]  /*f9b0*/  UIADD3.X UR15, URZ, UR25, URZ, UP0, !UPT ;  /* 0x000000193f0f7290 */ /* 0x000fe200087fe43f */
[----:B------:R-:W-:Y:S01]  /*f9c0*/  R2UR UR10, R13 ;  /* 0x000000000d0a72ca */ /* 0x000fe200000e0000 */
[----:B------:R-:W-:Y:S01]  /*f9d0*/  VIADD R3, R3, 0x1 ;  /* 0x0000000103037836 */ /* 0x000fe20000000000 */
[----:B------:R-:W-:Y:S01]  /*f9e0*/  R2UR UR12, R6 ;  /* 0x00000000060c72ca */ /* 0x000fe200000e0000 */
[----:B------:R-:W-:Y:S01]  /*f9f0*/  UIADD3.X UR29, URZ, UR25, URZ, UP1, !UPT ;  /* 0x000000193f1d7290 */ /* 0x000fe20008ffe43f */
[----:B------:R-:W-:Y:S01]  /*fa00*/  R2UR UR21, R14 ;  /* 0x000000000e1572ca */ /* 0x000fe200000e0000 */
[----:B------:R-:W-:Y:S01]  /*fa10*/  UMOV UR16, 0x0 ;  /* 0x0000000000107882 */ /* 0x000fe20000000000 */
[----:B------:R-:W-:Y:S01]  /*fa20*/  ISETP.GT.AND P1, PT, R15, 0x1, PT ;  /* 0x000000010f00780c */ /* 0x000fe20003f24270 */
[----:B------:R-:W-:Y:S01]  /*fa30*/  UIADD3 UR7, UR7, 0x200, URZ ;  /* 0x0000020007077890 */ /* 0x000fe2000fffe03f */
[----:B------:R-:W-:Y:S01]  /*fa40*/  ISETP.NE.AND P0, PT, R3, 0x12, PT ;  /* 0x000000120300780c */ /* 0x000fe20003f05270 */
[----:B------:R-:W-:Y:S01]  /*fa50*/  UIADD3 UR19, UR19, 0x24200, UR8 ;  /* 0x0002420013137890 */ /* 0x000fe2000fffe008 */
[----:B------:R-:W-:Y:S01]  /*fa60*/  VIADD R13, R13, 0x20 ;  /* 0x000000200d0d7836 */ /* 0x000fe20000000000 */
[----:B------:R-:W-:Y:S01]  /*fa70*/  UMOV UR17, 0x10000000 ;  /* 0x1000000000117882 */ /* 0x000fe20000000000 */
[----:B------:R-:W-:Y:S01]  /*fa80*/  UMOV UR30, 0xff0000 ;  /* 0x00ff0000001e7882 */ /* 0x000fe20000000000 */
[----:B------:R-:W-:Y:S01]  /*fa90*/  SEL R5, RZ, 0x1, P0 ;  /* 0x00000001ff057807 */ /* 0x000fe20000000000 */
[----:B------:R-:W-:Y:S01]  /*faa0*/  UMOV UR8, UR7 ;  /* 0x0000000700087c82 */ /* 0x000fe20008000000 */
[----:B------:R-:W-:Y:S01]  /*fab0*/  SEL R3, R3, RZ, P0 ;  /* 0x000000ff03037207 */ /* 0x000fe20000000000 */
[----:B------:R0:W-:Y:S01]  /*fac0*/  UTMALDG.3D [UR8], [UR14], desc[UR16] ;  /* 0x000010080e0075b4 */ /* 0x0001e20008011000 */
[----:B------:R-:W-:Y:S01]  /*fad0*/  LOP3.LUT R2, R2, R5, RZ, 0x3c, !PT ;  /* 0x0000000502027212 */ /* 0x000fe200078e3cff */
[----:B0-----:R-:W-:Y:S01]  /*fae0*/  UMOV UR11, UR21 ;  /* 0x00000015000b7c82 */ /* 0x001fe20008000000 */
[----:B------:R-:W-:-:S02]  /*faf0*/  UMOV UR8, UR19 ;  /* 0x0000001300087c82 */ /* 0x000fc40008000000 */
[----:B------:R0:W-:Y:S02]  /*fb00*/  UTMALDG.3D.MULTICAST [UR8], [UR28], UR30, desc[UR16] ;  /* 0x000010081c0073b4 */ /* 0x0001e4000801181e */
[----:B0-----:R-:W-:Y:S05]  /*fb10*/  @P1 BRA `(.L_x_310) ;  /* 0xfffffffc003c1947 */ /* 0x001fea000383ffff */
.L_x_307:
[----:B------:R-:W-:Y:S05]  /*fb20*/  BSYNC B1 ;  /* 0x0000000000017941 */ /* 0x000fea0003800000 */
.L_x_306:
[----:B------:R-:W2:Y:S01]  /*fb30*/  LDL.LU R17, [R1+0x80] ;  /* 0x0000800001117983 */ /* 0x000ea20000300800 */
[----:B------:R-:W-:Y:S01]  /*fb40*/  LOP3.LUT P1, RZ, R12, 0xff, RZ, 0xc0, !PT ;  /* 0x000000ff0cff7812 */ /* 0x000fe2000782c0ff */
[----:B------:R-:W-:Y:S01]  /*fb50*/  VIADD R10, R10, UR20 ;  /* 0x000000140a0a7c36 */ /* 0x000fe20008000000 */
[----:B------:R-:W-:Y:S01]  /*fb60*/  ULDC.64 UR8, c[0x0][0x650] ;  /* 0x0001940000087ab9 */ /* 0x000fe20000000a00 */
[----:B------:R-:W3:Y:S01]  /*fb70*/  LDL.LU R16, [R1+0x84] ;  /* 0x0000840001107983 */ /* 0x000ee20000300800 */
[----:B------:R-:W-:Y:S01]  /*fb80*/  IMAD.U32 R5, RZ, RZ, UR20 ;  /* 0x00000014ff057e24 */ /* 0x000fe2000f8e00ff */
[----:B------:R-:W-:Y:S01]  /*fb90*/  UISETP.GE.U32.AND UP0, UPT, UR20, 0x12, UPT ;  /* 0x000000121400788c */ /* 0x000fe2000bf06070 */
[----:B------:R-:W-:Y:S01]  /*fba0*/  ISETP.GT.U32.AND P0, PT, R10, 0x11, PT ;  /* 0x000000110a00780c */ /* 0x000fe20003f04070 */
[----:B------:R-:W-:Y:S01]  /*fbb0*/  BSSY B1, `(.L_x_311) ;  /* 0x000006d000017945 */ /* 0x000fe20003800000 */
[----:B------:R-:W-:Y:S01]  /*fbc0*/  IMAD.MOV.U32 R14, RZ, RZ, -0x1 ;  /* 0xffffffffff0e7424 */ /* 0x000fe200078e00ff */
[----:B------:R-:W-:Y:S01]  /*fbd0*/  PRMT R12, RZ, 0x7610, R12 ;  /* 0x00007610ff0c7816 */ /* 0x000fe2000000000c */
[----:B------:R-:W-:Y:S01]  /*fbe0*/  IMAD.MOV.U32 R6, RZ, RZ, -0x1 ;  /* 0xffffffffff067424 */ /* 0x000fe200078e00ff */
[----:B------:R-:W-:-:S02]  /*fbf0*/  ISETP.LT.U32.AND P0, PT, R5, 0x12, P0 ;  /* 0x000000120500780c */ /* 0x000fc40000701070 */
[----:B------:R-:W0:Y:S01]  /*fc00*/  @P1 S2R R3, SR_CgaCtaId ;  /* 0x0000000000031919 */ /* 0x000e220000008800 */
[----:B------:R-:W-:Y:S02]  /*fc10*/  @P1 MOV R2, 0x400 ;  /* 0x0000040000021802 */ /* 0x000fe40000000f00 */
[----:B------:R-:W-:Y:S02]  /*fc20*/  PLOP3.LUT P2, PT, PT, PT, UP0, 0x80, 0x0 ;  /* 0x000000000000781c */ /* 0x000fe40003f4f008 */
[----:B0-----:R-:W-:Y:S01]  /*fc30*/  @P1 LEA R4, R3, R2, 0x18 ;  /* 0x0000000203041211 */ /* 0x001fe200078ec0ff */
[----:B------:R-:W-:-:S03]  /*fc40*/  IMAD.WIDE.U32 R2, R10, 0x38e38e39, RZ ;  /* 0x38e38e390a027825 */ /* 0x000fc600078e00ff */
[----:B------:R0:W-:Y:S02]  /*fc50*/  @P1 SYNCS.ARRIVE.TRANS64.A1T0 RZ, [R4+URZ+0x138], RZ ;  /* 0x000138ff04ff19a7 */ /* 0x0001e4000810003f */
[----:B------:R-:W-:Y:S02]  /*fc60*/  SHF.R.U32.HI R5, RZ, 0x2, R3 ;  /* 0x00000002ff057819 */ /* 0x000fe40000011603 */
[----:B------:R-:W-:Y:S02]  /*fc70*/  SEL R3, RZ, 0x1, !P0 ;  /* 0x00000001ff037807 */ /* 0x000fe40004000000 */
[----:B------:R-:W-:Y:S01]  /*fc80*/  PRMT R2, RZ, 0x7610, R2 ;  /* 0x00007610ff027816 */ /* 0x000fe20000000002 */
[----:B------:R-:W-:Y:S01]  /*fc90*/  IMAD R10, R5, -0x12, R10 ;  /* 0xffffffee050a7824 */ /* 0x000fe200078e020a */
[----:B------:R-:W-:-:S04]  /*fca0*/  LOP3.LUT R0, R0, R3, RZ, 0x3c, !PT ;  /* 0x0000000300007212 */ /* 0x000fc800078e3cff */
[----:B------:R-:W-:Y:S01]  /*fcb0*/  @P2 LOP3.LUT R0, R0, 0x1, R5, 0x78, !PT ;  /* 0x0000000100002812 */ /* 0x000fe200078e7805 */
[----:B------:R-:W-:Y:S01]  /*fcc0*/  IMAD.MOV.U32 R5, RZ, RZ, -0x1 ;  /* 0xffffffffff057424 */ /* 0x000fe200078e00ff */
[----:B---3--:R-:W-:-:S04]  /*fcd0*/  IADD3 R16, P1, R16, UR22, RZ ;  /* 0x0000001610107c10 */ /* 0x008fc8000ff3e0ff */
[----:B--2---:R-:W-:Y:S01]  /*fce0*/  IADD3.X R17, R17, UR18, RZ, P1, !PT ;  /* 0x0000001211117c10 */ /* 0x004fe20008ffe4ff */
[----:B------:R0:W-:Y:S01]  /*fcf0*/  STL [R1+0x84], R16 ;  /* 0x0000841001007387 */ /* 0x0001e20000100800 */
[----:B------:R-:W-:-:S03]  /*fd00*/  ISETP.GE.U32.AND P0, PT, R16, UR8, PT ;  /* 0x0000000810007c0c */ /* 0x000fc6000bf06070 */
[----:B------:R0:W-:Y:S01]  /*fd10*/  STL [R1+0x80], R17 ;  /* 0x0000801101007387 */ /* 0x0001e20000100800 */
[----:B------:R-:W-:-:S13]  /*fd20*/  ISETP.GE.U32.AND.EX P0, PT, R17, UR9, PT, P0 ;  /* 0x0000000911007c0c */ /* 0x000fda000bf06100 */
[----:B0-----:R-:W-:Y:S05]  /*fd30*/  @P0 BRA `(.L_x_312) ;  /* 0x0000000400500947 */ /* 0x001fea0003800000 */
[----:B------:R-:W-:Y:S01]  /*fd40*/  ULDC.64 UR8, c[0x0][0x628] ;  /* 0x00018a0000087ab9 */ /* 0x000fe20000000a00 */
[----:B------:R-:W0:Y:S01]  /*fd50*/  S2R R13, SR_CTAID.X ;  /* 0x00000000000d7919 */ /* 0x000e220000002500 */
[----:B------:R-:W-:Y:S01]  /*fd60*/  ISETP.NE.U32.AND P0, PT, RZ, UR8, PT ;  /* 0x00000008ff007c0c */ /* 0x000fe2000bf05070 */
[----:B------:R-:W-:Y:S01]  /*fd70*/  ULDC UR10, c[0x0][0x630] ;  /* 0x00018c00000a7ab9 */ /* 0x000fe20000000800 */
[----:B------:R-:W-:Y:S01]  /*fd80*/  IMAD.MOV.U32 R2, RZ, RZ, R16 ;  /* 0x000000ffff027224 */ /* 0x000fe200078e0010 */
[----:B------:R-:W1:Y:S01]  /*fd90*/  S2R R11, SR_CTAID.Y ;  /* 0x00000000000b7919 */ /* 0x000e620000002600 */
[----:B------:R-:W-:Y:S01]  /*fda0*/  ISETP.NE.AND.EX P0, PT, RZ, UR9, PT, P0 ;  /* 0x00000009ff007c0c */ /* 0x000fe2000bf05300 */
[----:B------:R-:W-:-:S12]  /*fdb0*/  IMAD.MOV.U32 R3, RZ, RZ, R17 ;  /* 0x000000ffff037224 */ /* 0x000fd800078e0011 */
[----:B------:R-:W-:Y:S05]  /*fdc0*/  @!P0 BRA `(.L_x_313) ;  /* 0x0000000000288947 */ /* 0x000fea0003800000 */
[----:B------:R-:W-:Y:S02]  /*fdd0*/  ULDC UR7, c[0x0][0x634] ;  /* 0x00018d0000077ab9 */ /* 0x000fe40000000800 */
[----:B------:R-:W-:-:S05]  /*fde0*/  IADD3 R7, P0, R16, UR7, RZ ;  /* 0x0000000710077c10 */ /* 0x000fca000ff1e0ff */
[----:B------:R-:W-:-:S04]  /*fdf0*/  IMAD.X R15, RZ, RZ, R17, P0 ;  /* 0x000000ffff0f7224 */ /* 0x000fc800000e0611 */
[----:B------:R-:W-:-:S04]  /*fe00*/  IMAD.WIDE.U32 R4, R15, UR8, RZ ;  /* 0x000000080f047c25 */ /* 0x000fc8000f8e00ff */
[----:B------:R-:W-:-:S04]  /*fe10*/  IMAD.WIDE.U32 R4, P0, R7, UR9, R4 ;  /* 0x0000000907047c25 */ /* 0x000fc8000f800004 */
[----:B------:R-:W-:-:S04]  /*fe20*/  IMAD.WIDE.U32 R6, R7, UR8, RZ ;  /* 0x0000000807067c25 */ /* 0x000fc8000f8e00ff */
[----:B------:R-:W-:Y:S01]  /*fe30*/  IMAD.X R3, RZ, RZ, RZ, P0 ;  /* 0x000000ffff037224 */ /* 0x000fe200000e06ff */
[----:B------:R-:W-:Y:S01]  /*fe40*/  IADD3 RZ, P0, R7, R4, RZ ;  /* 0x0000000407ff7210 */ /* 0x000fe20007f1e0ff */
[----:B------:R-:W-:-:S04]  /*fe50*/  IMAD.MOV.U32 R2, RZ, RZ, R5 ;  /* 0x000000ffff027224 */ /* 0x000fc800078e0005 */
[----:B------:R-:W-:-:S08]  /*fe60*/  IMAD.WIDE.U32.X R2, R15, UR9, R2, P0 ;  /* 0x000000090f027c25 */ /* 0x000fd000080e0402 */
.L_x_313:
[--C-:B------:R-:W-:Y:S01]  /*fe70*/  SHF.R.U64 R6, R2, UR10, R3.reuse ;  /* 0x0000000a02067c19 */ /* 0x100fe20008001203 */
[----:B------:R-:W-:Y:S01]  /*fe80*/  ULDC.64 UR8, c[0x0][0x620] ;  /* 0x0001880000087ab9 */ /* 0x000fe20000000a00 */
[----:B------:R-:W-:Y:S01]  /*fe90*/  SHF.R.U32.HI R2, RZ, UR10, R3 ;  /* 0x0000000aff027c19 */ /* 0x000fe20008011603 */
[----:B------:R-:W-:Y:S01]  /*fea0*/  IMAD.MOV.U32 R3, RZ, RZ, R17 ;  /* 0x000000ffff037224 */ /* 0x000fe200078e0011 */
[----:B------:R-:W-:Y:S01]  /*feb0*/  IADD3 R5, P0, RZ, -R6, RZ ;  /* 0x80000006ff057210 */ /* 0x000fe20007f1e0ff */
[----:B------:R-:W-:Y:S01]  /*fec0*/  ULDC UR7, c[0x0][0x150] ;  /* 0x0000540000077ab9 */ /* 0x000fe20000000800 */
[----:B0-----:R-:W-:Y:S01]  /*fed0*/  I2FP.F32.U32 R7, R13 ;  /* 0x0000000d00077245 */ /* 0x001fe20000201000 */
[----:B------:R-:W0:Y:S01]  /*fee0*/  LDC R18, c[0x0][0x144] ;  /* 0x00005100ff127b82 */ /* 0x000e220000000800 */
[----:B------:R-:W-:Y:S01]  /*fef0*/  ULDC.64 UR10, c[0x0][0x640] ;  /* 0x00019000000a7ab9 */ /* 0x000fe20000000a00 */
[----:B------:R-:W-:Y:S01]  /*ff00*/  IMAD.X R2, RZ, RZ, ~R2, P0 ;  /* 0x000000ffff027224 */ /* 0x000fe200000e0e02 */
[----:B------:R-:W-:-:S03]  /*ff10*/  ISETP.NE.U32.AND P0, PT, RZ, UR10, PT ;  /* 0x0000000aff007c0c */ /* 0x000fc6000bf05070 */
[----:B------:R-:W-:Y:S01]  /*ff20*/  IMAD R4, R2, UR8, RZ ;  /* 0x0000000802047c24 */ /* 0x000fe2000f8e02ff */
[----:B------:R-:W-:Y:S01]  /*ff30*/  ISETP.NE.AND.EX P0, PT, RZ, UR11, PT, P0 ;  /* 0x0000000bff007c0c */ /* 0x000fe2000bf05300 */
[----:B------:R-:W-:Y:S02]  /*ff40*/  IMAD.MOV.U32 R2, RZ, RZ, R16 ;  /* 0x000000ffff027224 */ /* 0x000fe400078e0010 */
[----:B------:R-:W2:Y:S02]  /*ff50*/  LDC R16, c[0x0][0x148] ;  /* 0x00005200ff107b82 */ /* 0x000ea40000000800 */
[----:B------:R-:W-:Y:S01]  /*ff60*/  IMAD.WIDE.U32 R2, R5, UR8, R2 ;  /* 0x0000000805027c25 */ /* 0x000fe2000f8e0002 */
[----:B------:R-:W-:-:S03]  /*ff70*/  ULDC UR8, c[0x0][0x154] ;  /* 0x0000550000087ab9 */ /* 0x000fc60000000800 */
[----:B------:R-:W-:Y:S02]  /*ff80*/  IMAD R5, R5, UR9, R4 ;  /* 0x0000000905057c24 */ /* 0x000fe4000f8e0204 */
[----:B------:R-:W-:Y:S01]  /*ff90*/  FMUL R4, R7, UR7 ;  /* 0x0000000707047c20 */ /* 0x000fe20008400000 */
[----:B------:R-:W-:Y:S01]  /*ffa0*/  ULDC UR7, c[0x0][0x618] ;  /* 0x0001860000077ab9 */ /* 0x000fe20000000800 */
[----:B------:R-:W-:Y:S01]  /*ffb0*/  ULDC UR9, c[0x0][0x608] ;  /* 0x0001820000097ab9 */ /* 0x000fe20000000800 */
[----:B------:R-:W-:-:S03]  /*ffc0*/  IMAD.IADD R3, R3, 0x1, R5 ;  /* 0x0000000103037824 */ /* 0x000fc600078e0205 */
[----:B------:R-:W3:Y:S02]  /*ffd0*/  F2I.U32.TRUNC.NTZ R4, R4 ;  /* 0x0000000400047305 */ /* 0x000ee4000020f000 */
[----:B------:R-:W-:Y:S02]  /*ffe0*/  SHF.R.U64 R7, R2, UR7, R3 ;  /* 0x0000000702077c19 */ /* 0x000fe40008001203 */
[----:B-1----:R-:W-:-:S05]  /*fff0*/  I2FP.F32.U32 R2, R11 ;  /* 0x0000000b00027245 */ /* 0x002fca0000201000 */
[----:B------:R-:W-:Y:S01]  /*10000*/  FMUL R5, R2, UR8 ;  /* 0x0000000802057c20 */ /* 0x000fe20008400000 */
[----:B------:R-:W-:Y:S01]  /*10010*/  SHF.R.U32.HI R2, RZ, UR7, R3 ;  /* 0x00000007ff027c19 */ /* 0x000fe20008011603 */
[----:B------:R-:W-:Y:S02]  /*10020*/  ULDC UR7, c[0x0][0x658] ;  /* 0x0001960000077ab9 */ /* 0x000fe40000000800 */
[----:B------:R1:W4:Y:S01]  /*10030*/  F2I.U32.TRUNC.NTZ R19, R5 ;  /* 0x0000000500137305 */ /* 0x000322000020f000 */
[----:B------:R-:W-:Y:S01]  /*10040*/  SHF.R.U64 R15, R7, UR9, R2 ;  /* 0x00000009070f7c19 */ /* 0x000fe20008001202 */
[----:B---3--:R-:W-:Y:S01]  /*10050*/  IMAD.MOV R4, RZ, RZ, -R4 ;  /* 0x000000ffff047224 */ /* 0x008fe200078e0a04 */
[----:B------:R-:W-:-:S03]  /*10060*/  SHF.R.U32.HI R2, RZ, UR9, R2 ;  /* 0x00000009ff027c19 */ /* 0x000fc60008011602 */
[----:B0-----:R-:W-:Y:S01]  /*10070*/  IMAD R13, R18, R4, R13 ;  /* 0x00000004120d7224 */ /* 0x001fe200078e020d */
[--C-:B------:R-:W-:Y:S02]  /*10080*/  SHF.R.U64 R14, R15, UR7, R2.reuse ;  /* 0x000000070f0e7c19 */ /* 0x100fe40008001202 */
[----:B------:R-:W-:-:S03]  /*10090*/  SHF.R.U32.HI R17, RZ, UR7, R2 ;  /* 0x00000007ff117c19 */ /* 0x000fc60008011602 */
[----:B------:R-:W-:Y:S02]  /*100a0*/  IMAD.MOV.U32 R2, RZ, RZ, R14 ;  /* 0x000000ffff027224 */ /* 0x000fe400078e000e */
[----:B------:R-:W-:Y:S01]  /*100b0*/  IMAD.MOV.U32 R3, RZ, RZ, R17 ;  /* 0x000000ffff037224 */ /* 0x000fe200078e0011 */
[----:B-1--4-:R-:W-:Y:S06]  /*100c0*/  @!P0 BRA `(.L_x_314) ;  /* 0x0000000000288947 */ /* 0x012fec0003800000 */
[----:B------:R-:W-:Y:S02]  /*100d0*/  ULDC UR7, c[0x0][0x64c] ;  /* 0x0001930000077ab9 */ /* 0x000fe40000000800 */
[----:B------:R-:W-:-:S05]  /*100e0*/  IADD3 R3, P0, R14, UR7, RZ ;  /* 0x000000070e037c10 */ /* 0x000fca000ff1e0ff */
[----:B------:R-:W-:-:S04]  /*100f0*/  IMAD.X R17, RZ, RZ, R17, P0 ;  /* 0x000000ffff117224 */ /* 0x000fc800000e0611 */
[----:B------:R-:W-:-:S04]  /*10100*/  IMAD.WIDE.U32 R4, R17, UR10, RZ ;  /* 0x0000000a11047c25 */ /* 0x000fc8000f8e00ff */
[----:B------:R-:W-:-:S04]  /*10110*/  IMAD.WIDE.U32 R4, P0, R3, UR11, R4 ;  /* 0x0000000b03047c25 */ /* 0x000fc8000f800004 */
[----:B------:R-:W-:-:S04]  /*10120*/  IMAD.WIDE.U32 R2, R3, UR10, RZ ;  /* 0x0000000a03027c25 */ /* 0x000fc8000f8e00ff */
[----:B------:R-:W-:Y:S01]  /*10130*/  IMAD.MOV.U32 R2, RZ, RZ, R5 ;  /* 0x000000ffff027224 */ /* 0x000fe200078e0005 */
[----:B------:R-:W-:Y:S01]  /*10140*/  IADD3 RZ, P1, R3, R4, RZ ;  /* 0x0000000403ff7210 */ /* 0x000fe20007f3e0ff */
[----:B------:R-:W-:-:S04]  /*10150*/  IMAD.X R3, RZ, RZ, RZ, P0 ;  /* 0x000000ffff037224 */ /* 0x000fc800000e06ff */
[----:B------:R-:W-:-:S08]  /*10160*/  IMAD.WIDE.U32.X R2, R17, UR11, R2, P1 ;  /* 0x0000000b11027c25 */ /* 0x000fd000088e0402 */
.L_x_314:
[----:B------:R-:W-:Y:S01]  /*10170*/  ULDC UR7, c[0x0][0x648] ;  /* 0x0001920000077ab9 */ /* 0x000fe20000000800 */
[----:B------:R-:W-:Y:S01]  /*10180*/  LOP3.LUT R15, R15, UR6, RZ, 0xc0, !PT ;  /* 0x000000060f0f7c12 */ /* 0x000fe2000f8ec0ff */
[----:B------:R-:W-:Y:S01]  /*10190*/  IMAD.MOV R19, RZ, RZ, -R19 ;  /* 0x000000ffff137224 */ /* 0x000fe200078e0a13 */
[----:B------:R-:W-:Y:S01]  /*101a0*/  SHF.R.U64 R2, R2, UR7, R3 ;  /* 0x0000000702027c19 */ /* 0x000fe20008001203 */
[----:B------:R-:W-:Y:S01]  /*101b0*/  ULDC UR7, c[0x0][0x638] ;  /* 0x00018e0000077ab9 */ /* 0x000fe20000000800 */
[----:B------:R-:W-:Y:S01]  /*101c0*/  LOP3.LUT R7, R7, UR4, RZ, 0xc0, !PT ;  /* 0x0000000407077c12 */ /* 0x000fe2000f8ec0ff */
[----:B--2---:R-:W-:Y:S01]  /*101d0*/  @P4 IMAD R13, R16, R19, R11 ;  /* 0x00000013100d4224 */ /* 0x004fe200078e020b */
[----:B------:R-:W-:Y:S01]  /*101e0*/  ULDC UR8, c[0x0][0x610] ;  /* 0x0001840000087ab9 */ /* 0x000fe20000000800 */
[----:B------:R-:W-:Y:S02]  /*101f0*/  IMAD.MOV R3, RZ, RZ, -R2 ;  /* 0x000000ffff037224 */ /* 0x000fe400078e0a02 */
[----:B------:R-:W-:-:S02]  /*10200*/  IMAD R2, R2, UR5, R15 ;  /* 0x0000000502027c24 */ /* 0x000fc4000f8e020f */
[----:B------:R-:W-:Y:S01]  /*10210*/  IMAD R14, R3, UR7, R14 ;  /* 0x00000007030e7c24 */ /* 0x000fe2000f8e020e */
[----:B------:R-:W-:Y:S01]  /*10220*/  ULDC UR7, c[0x0][0x600] ;  /* 0x0001800000077ab9 */ /* 0x000fe20000000800 */
[----:B------:R-:W-:Y:S02]  /*10230*/  IMAD R13, R2, UR8, R13 ;  /* 0x00000008020d7c24 */ /* 0x000fe4000f8e020d */
[----:B------:R-:W-:Y:S02]  /*10240*/  IMAD R4, R14, UR7, R7 ;  /* 0x000000070e047c24 */ /* 0x000fe4000f8e0207 */
[----:B------:R-:W-:-:S03]  /*10250*/  IMAD.MOV.U32 R2, RZ, RZ, 0x1 ;  /* 0x00000001ff027424 */ /* 0x000fc600078e00ff */
[----:B------:R-:W-:Y:S02]  /*10260*/  SEL R14, R4, R13, !P4 ;  /* 0x0000000d040e7207 */ /* 0x000fe40006000000 */
[----:B------:R-:W-:-:S07]  /*10270*/  SEL R5, R13, R4, !P4 ;  /* 0x000000040d057207 */ /* 0x000fce0006000000 */
.L_x_312:
[----:B------:R-:W-:Y:S05]  /*10280*/  BSYNC B1 ;  /* 0x0000000000017941 */ /* 0x000fea0003800000 */
.L_x_311:
[----:B------:R-:W-:-:S13]  /*10290*/  LOP3.LUT P0, RZ, R2, 0xff, RZ, 0xc0, !PT ;  /* 0x000000ff02ff7812 */ /* 0x000fda000780c0ff */
[----:B------:R-:W-:Y:S05]  /*102a0*/  @P0 BRA `(.L_x_315) ;  /* 0xfffffff400240947 */ /* 0x000fea000383ffff */
[----:B------:R-:W-:Y:S05]  /*102b0*/  BSYNC B0 ;  /* 0x0000000000007941 */ /* 0x000fea0003800000 */
.L_x_304:
[----:B------:R-:W-:-:S03]  /*102c0*/  UMOV UR7, 0xffffffff ;  /* 0xffffffff00077882 */ /* 0x000fc60000000000 */
[----:B------:R-:W-:Y:S05]  /*102d0*/  BRA.DIV UR7, `(.L_x_316) ;  /* 0x0000000e07207947 */ /* 0x000fea000b800000 */
[----:B------:R-:W-:-:S13]  /*102e0*/  ELECT P0, URZ, PT ;  /* 0x00000000003f782f */ /* 0x000fda0003800000 */
.L_x_344:
[----:B------:R-:W-:Y:S04]  /*102f0*/  BSSY B0, `(.L_x_317) ;  /* 0x00000aa000007945 */ /* 0x000fe80003800000 */
[----:B------:R-:W-:Y:S05]  /*10300*/  @!P0 BRA `(.L_x_318) ;  /* 0x0000000800a08947 */ /* 0x000fea0003800000 */
[----:B------:R-:W-:-:S04]  /*10310*/  ULOP3.LUT UR7, UR13, 0x2, URZ, 0xfc, !UPT ;  /* 0x000000020d077892 */ /* 0x000fc8000f8efc3f */
[----:B------:R-:W-:-:S06]  /*10320*/  UISETP.NE.AND UP0, UPT, UR7, 0x3, UPT ;  /* 0x000000030700788c */ /* 0x000fcc000bf05270 */
[----:B------:R-:W-:-:S13]  /*10330*/  PLOP3.LUT P0, PT, PT, PT, UP0, 0x80, 0x0 ;  /* 0x000000000000781c */ /* 0x000fda0003f0f008 */
[----:B------:R-:W-:Y:S05]  /*10340*/  @!P0 BRA `(.L_x_319) ;  /* 0x0000000000048947 */ /* 0x000fea0003800000 */
[----:B------:R-:W-:Y:S01]  /*10350*/  BPT.TRAP 0x1 ;  /* 0x000000040000795c */ /* 0x000fe20000300000 */
.L_x_319:
[----:B------:R-:W0:Y:S01]  /*10360*/  S2R R3, SR_CgaCtaId ;  /* 0x0000000000037919 */ /* 0x000e220000008800 */
[----:B------:R-:W-:-:S04]  /*10370*/  MOV R2, 0x400 ;  /* 0x0000040000027802 */ /* 0x000fc80000000f00 */
[----:B0-----:R-:W-:Y:S02]  /*10380*/  LEA R3, R3, R2, 0x18 ;  /* 0x0000000203037211 */ /* 0x001fe400078ec0ff */
[----:B------:R-:W-:-:S03]  /*10390*/  SHF.L.U32 R2, R0, 0x1f, RZ ;  /* 0x0000001f00027819 */ /* 0x000fc600000006ff */
[----:B------:R-:W-:-:S04]  /*103a0*/  VIADD R3, R3, 0x90 ;  /* 0x0000009003037836 */ /* 0x000fc80000000000 */
[C---:B------:R-:W-:Y:S02]  /*103b0*/  IMAD R7, R10.reuse, 0x8, R3 ;  /* 0x000000080a077824 */ /* 0x040fe400078e0203 */
[----:B------:R-:W-:Y:S02]  /*103c0*/  VIADD R10, R10, 0x1 ;  /* 0x000000010a0a7836 */ /* 0x000fe40000000000 */
[----:B------:R-:W0:Y:S03]  /*103d0*/  SYNCS.PHASECHK.TRANS64.TRYWAIT P0, [R7+URZ], R2 ;  /* 0x00000002070075a7 */ /* 0x000e26000800017f */
[----:B------:R-:W-:-:S04]  /*103e0*/  ISETP.NE.AND P1, PT, R10, 0x12, PT ;  /* 0x000000120a00780c */ /* 0x000fc80003f25270 */
[----:B------:R-:W-:Y:S02]  /*103f0*/  SEL R5, RZ, 0x1, P1 ;  /* 0x00000001ff057807 */ /* 0x000fe40000800000 */
[----:B------:R-:W-:Y:S02]  /*10400*/  SEL R10, R10, RZ, P1 ;  /* 0x000000ff0a0a7207 */ /* 0x000fe40000800000 */
[----:B------:R-:W-:-:S03]  /*10410*/  LOP3.LUT R5, R0, R5, RZ, 0x3c, !PT ;  /* 0x0000000500057212 */ /* 0x000fc600078e3cff */
[----:B------:R-:W-:Y:S01]  /*10420*/  IMAD R9, R10, 0x8, R3 ;  /* 0x000000080a097824 */ /* 0x000fe200078e0203 */
[----:B------:R-:W-:Y:S01]  /*10430*/  SHF.L.U32 R4, R5, 0x1f, RZ ;  /* 0x0000001f05047819 */ /* 0x000fe200000006ff */
[----:B0-----:R-:W-:Y:S06]  /*10440*/  @!P0 BRA `(.L_x_320) ;  /* 0x0000000800e48947 */ /* 0x001fec0003800000 */
.L_x_345:
[----:B------:R-:W1:Y:S01]  /*10450*/  SYNCS.PHASECHK.TRANS64.TRYWAIT P0, [R9+URZ], R4 ;  /* 0x00000004090075a7 */ /* 0x000e62000800017f */
[----:B------:R-:W-:-:S05]  /*10460*/  VIADD R0, R10, 0x1 ;  /* 0x000000010a007836 */ /* 0x000fca0000000000 */
[----:B------:R-:W-:-:S04]  /*10470*/  ISETP.NE.AND P1, PT, R0, 0x12, PT ;  /* 0x000000120000780c */ /* 0x000fc80003f25270 */
[----:B0-----:R-:W-:Y:S02]  /*10480*/  SEL R2, RZ, 0x1, P1 ;  /* 0x00000001ff027807 */ /* 0x001fe40000800000 */
[----:B------:R-:W-:Y:S02]  /*10490*/  SEL R0, R0, RZ, P1 ;  /* 0x000000ff00007207 */ /* 0x000fe40000800000 */
[----:B------:R-:W-:-:S03]  /*104a0*/  LOP3.LUT R7, R5, R2, RZ, 0x3c, !PT ;  /* 0x0000000205077212 */ /* 0x000fc600078e3cff */
[----:B------:R-:W-:Y:S01]  /*104b0*/  IMAD R6, R0, 0x8, R3 ;  /* 0x0000000800067824 */ /* 0x000fe200078e0203 */
[----:B------:R-:W-:Y:S01]  /*104c0*/  SHF.L.U32 R5, R7, 0x1f, RZ ;  /* 0x0000001f07057819 */ /* 0x000fe200000006ff */
[----:B-1----:R-:W-:Y:S06]  /*104d0*/  @!P0 BRA `(.L_x_321) ;  /* 0x0000000800d48947 */ /* 0x002fec0003800000 */
.L_x_346:
[----:B------:R-:W1:Y:S01]  /*104e0*/  SYNCS.PHASECHK.TRANS64.TRYWAIT P0, [R6+URZ], R5 ;  /* 0x00000005060075a7 */ /* 0x000e62000800017f */
[----:B------:R-:W-:-:S05]  /*104f0*/  VIADD R0, R0, 0x1 ;  /* 0x0000000100007836 */ /* 0x000fca0000000000 */
[----:B------:R-:W-:-:S04]  /*10500*/  ISETP.NE.AND P1, PT, R0, 0x12, PT ;  /* 0x000000120000780c */ /* 0x000fc80003f25270 */
[----:B------:R-:W-:Y:S02]  /*10510*/  SEL R2, RZ, 0x1, P1 ;  /* 0x00000001ff027807 */ /* 0x000fe40000800000 */
[----:B------:R-:W-:Y:S02]  /*10520*/  SEL R0, R0, RZ, P1 ;  /* 0x000000ff00007207 */ /* 0x000fe40000800000 */
[----:B------:R-:W-:-:S03]  /*10530*/  LOP3.LUT R7, R7, R2, RZ, 0x3c, !PT ;  /* 0x0000000207077212 */ /* 0x000fc600078e3cff */
[----:B0-----:R-:W-:Y:S01]  /*10540*/  IMAD R9, R0, 0x8, R3 ;  /* 0x0000000800097824 */ /* 0x001fe200078e0203 */
[----:B------:R-:W-:Y:S01]  /*10550*/  SHF.L.U32 R4, R7, 0x1f, RZ ;  /* 0x0000001f07047819 */ /* 0x000fe200000006ff */
[----:B-1----:R-:W-:Y:S06]  /*10560*/  @!P0 BRA `(.L_x_322) ;  /* 0x0000000800c48947 */ /* 0x002fec0003800000 */
.L_x_347:
        /* <DEDUP_REMOVED lines=9> */
.L_x_348:
        /* <DEDUP_REMOVED lines=9> */
.L_x_349:
        /* <DEDUP_REMOVED lines=9> */
.L_x_350:
        /* <DEDUP_REMOVED lines=9> */
.L_x_351:
        /* <DEDUP_REMOVED lines=9> */
.L_x_352:
        /* <DEDUP_REMOVED lines=9> */
.L_x_353:
        /* <DEDUP_REMOVED lines=9> */
.L_x_354:
        /* <DEDUP_REMOVED lines=9> */
.L_x_355:
        /* <DEDUP_REMOVED lines=9> */
.L_x_356:
        /* <DEDUP_REMOVED lines=9> */
.L_x_357:
        /* <DEDUP_REMOVED lines=9> */
.L_x_358:
        /* <DEDUP_REMOVED lines=9> */
.L_x_359:
        /* <DEDUP_REMOVED lines=9> */
.L_x_360:
[----:B------:R-:W1:Y:S01]  /*10cc0*/  SYNCS.PHASECHK.TRANS64.TRYWAIT P0, [R6+URZ], R5 ;  /* 0x00000005060075a7 */ /* 0x000e62000800017f */
[----:B------:R-:W-:-:S05]  /*10cd0*/  VIADD R0, R0, 0x1 ;  /* 0x0000000100007836 */ /* 0x000fca0000000000 */
[----:B------:R-:W-:-:S04]  /*10ce0*/  ISETP.NE.AND P1, PT, R0, 0x12, PT ;  /* 0x000000120000780c */ /* 0x000fc80003f25270 */
[----:B------:R-:W-:Y:S02]  /*10cf0*/  SEL R2, RZ, 0x1, P1 ;  /* 0x00000001ff027807 */ /* 0x000fe40000800000 */
[----:B------:R-:W-:Y:S02]  /*10d00*/  SEL R0, R0, RZ, P1 ;  /* 0x000000ff00007207 */ /* 0x000fe40000800000 */
[----:B------:R-:W-:Y:S01]  /*10d10*/  LOP3.LUT R2, R7, R2, RZ, 0x3c, !PT ;  /* 0x0000000207027212 */ /* 0x000fe200078e3cff */
[----:B-1----:R-:W-:Y:S06]  /*10d20*/  @!P0 BRA `(.L_x_336) ;  /* 0x0000000400ec8947 */ /* 0x002fec0003800000 */
.L_x_361:
[----:B------:R-:W-:Y:S01]  /*10d30*/  IMAD R3, R0, 0x8, R3 ;  /* 0x0000000800037824 */ /* 0x000fe200078e0203 */
[----:B------:R-:W-:-:S07]  /*10d40*/  SHF.L.U32 R0, R2, 0x1f, RZ ;  /* 0x0000001f02007819 */ /* 0x000fce00000006ff */
.L_x_337:
[----:B--2---:R2:W3:Y:S02]  /*10d50*/  SYNCS.PHASECHK.TRANS64.TRYWAIT P0, [R3+URZ], R0 ;  /* 0x00000000030075a7 */ /* 0x0044e4000800017f */
[----:B---3--:R-:W-:Y:S05]  /*10d60*/  @!P0 NANOSLEEP.SYNCS 0x989680 ;  /* 0x009896800000895d */ /* 0x008fea0003900000 */
[----:B------:R-:W3:Y:S02]  /*10d70*/  @!P0 SYNCS.PHASECHK.TRANS64 P0, [R3+URZ], R0 ;  /* 0x00000000030085a7 */ /* 0x000ee4000800007f */
[----:B---3--:R-:W-:Y:S05]  /*10d80*/  @!P0 BRA `(.L_x_337) ;  /* 0xfffffffc00f08947 */ /* 0x008fea000383ffff */
.L_x_318:
[----:B------:R-:W-:Y:S05]  /*10d90*/  BSYNC B0 ;  /* 0x0000000000007941 */ /* 0x000fea0003800000 */
.L_x_317:
[----:B------:R-:W-:Y:S05]  /*10da0*/  EXIT ;  /* 0x000000000000794d */ /* 0x000fea0003800000 */
.L_x_22:
[----:B-1----:R-:W-:-:S04]  /*10db0*/  IMAD.U32 R3, RZ, RZ, UR7 ;  /* 0x00000007ff037e24 */ /* 0x002fc8000f8e00ff */
[----:B------:R1:W3:Y:S03]  /*10dc0*/  SYNCS.PHASECHK.TRANS64.TRYWAIT P0, [R3+URZ], R0 ;  /* 0x00000000030075a7 */ /* 0x0002e6000800017f */
[----:B---3--:R-:W-:Y:S05]  /*10dd0*/  @!P0 NANOSLEEP.SYNCS 0x989680 ;  /* 0x009896800000895d */ /* 0x008fea0003900000 */
[----:B------:R-:W3:Y:S02]  /*10de0*/  @!P0 SYNCS.PHASECHK.TRANS64 P0, [R3+URZ], R0 ;  /* 0x00000000030085a7 */ /* 0x000ee4000800007f */
[----:B---3--:R-:W-:Y:S05]  /*10df0*/  @!P0 BRA `(.L_x_22) ;  /* 0xfffffffc00ec8947 */ /* 0x008fea000383ffff */
[----:B------:R-:W-:Y:S05]  /*10e00*/  BRA `(.L_x_21) ;  /* 0xffffff10008c7947 */ /* 0x000fea000383ffff */
.L_x_28:
[----:B-----5:R1:W-:Y:S02]  /*10e10*/  STL [R1+0x90], R0 ;  /* 0x0000900001007387 */ /* 0x0203e40000100800 */
[----:B-1----:R-:W-:-:S04]  /*10e20*/  IMAD.U32 R0, RZ, RZ, UR9 ;  /* 0x00000009ff007e24 */ /* 0x002fc8000f8e00ff */
[----:B------:R1:W4:Y:S03]  /*10e30*/  SYNCS.PHASECHK.TRANS64.TRYWAIT P0, [R0+URZ], R229 ;  /* 0x000000e5000075a7 */ /* 0x000326000800017f */
[----:B----4-:R-:W-:Y:S05]  /*10e40*/  @!P0 NANOSLEEP.SYNCS 0x989680 ;  /* 0x009896800000895d */ /* 0x010fea0003900000 */
[----:B------:R1:W4:Y:S02]  /*10e50*/  @!P0 SYNCS.PHASECHK.TRANS64 P0, [R0+URZ], R229 ;  /* 0x000000e5000085a7 */ /* 0x000324000800007f */
[----:B-1----:R1:W5:Y:S02]  /*10e60*/  LDL.LU R0, [R1+0x90] ;  /* 0x0000900001007983 */ /* 0x0023640000300800 */
[----:B-1--4-:R-:W-:Y:S05]  /*10e70*/  @!P0 BRA `(.L_x_28) ;  /* 0xfffffffc00e48947 */ /* 0x012fea000383ffff */
[----:B------:R-:W-:Y:S05]  /*10e80*/  BRA `(.L_x_27) ;  /* 0xffffff2000f07947 */ /* 0x000fea000383ffff */
.L_x_305:
[----:B------:R-:W-:Y:S01]  /*10e90*/  BSSY B1, `(.L_x_338) ;  /* 0x0000006000017945 */ /* 0x000fe20003800000 */
[----:B------:R-:W-:-:S07]  /*10ea0*/  IMAD.MOV.U32 R2, RZ, RZ, -0x1 ;  /* 0xffffffffff027424 */ /* 0x000fce00078e00ff */
[----:B------:R-:W-:Y:S05]  /*10eb0*/  WARPSYNC.COLLECTIVE R2, `(.L_x_339) ;  /* 0x00000000020c7348 */ /* 0x000fea0003c00000 */
[----:B------:R-:W-:Y:S02]  /*10ec0*/  ELECT P0, UR62, PT ;  /* 0x00000000003e782f */ /* 0x000fe40003800000 */
[----:B------:R-:W-:Y:S01]  /*10ed0*/  MOV R2, UR62 ;  /* 0x0000003e00027c02 */ /* 0x000fe20008000f00 */
[----:B------:R-:W-:Y:S10]  /*10ee0*/  ENDCOLLECTIVE ;  /* 0x000000000000791b */ /* 0x000ff40003800000 */
.L_x_339:
[----:B------:R-:W-:Y:S05]  /*10ef0*/  BSYNC B1 ;  /* 0x0000000000017941 */ /* 0x000fea0003800000 */
.L_x_338:
[----:B------:R-:W-:Y:S05]  /*10f00*/  BRA `(.L_x_340) ;  /* 0xffffffe800187947 */ /* 0x000fea000383ffff */
.L_x_308:
[----:B0-----:R0:W2:Y:S02]  /*10f10*/  SYNCS.PHASECHK.TRANS64.TRYWAIT P0, [R11+URZ+0x90], R4 ;  /* 0x000090040b0075a7 */ /* 0x0010a4000800017f */
[----:B--2---:R-:W-:Y:S05]  /*10f20*/  @!P0 NANOSLEEP.SYNCS 0x989680 ;  /* 0x009896800000895d */ /* 0x004fea0003900000 */
[----:B------:R-:W2:Y:S02]  /*10f30*/  @!P0 SYNCS.PHASECHK.TRANS64 P0, [R11+URZ+0x90], R4 ;  /* 0x000090040b0085a7 */ /* 0x000ea4000800007f */
[----:B--2---:R-:W-:Y:S05]  /*10f40*/  @!P0 BRA `(.L_x_308) ;  /* 0xfffffffc00f08947 */ /* 0x004fea000383ffff */
[----:B------:R-:W-:Y:S05]  /*10f50*/  BRA `(.L_x_341) ;  /* 0xffffffe800547947 */ /* 0x000fea000383ffff */
.L_x_316:
[----:B------:R-:W-:Y:S01]  /*10f60*/  BSSY B0, `(.L_x_342) ;  /* 0x0000006000007945 */ /* 0x000fe20003800000 */
[----:B------:R-:W-:-:S07]  /*10f70*/  IMAD.MOV.U32 R2, RZ, RZ, -0x1 ;  /* 0xffffffffff027424 */ /* 0x000fce00078e00ff */
[----:B------:R-:W-:Y:S05]  /*10f80*/  WARPSYNC.COLLECTIVE R2, `(.L_x_343) ;  /* 0x00000000020c7348 */ /* 0x000fea0003c00000 */
[----:B------:R-:W-:Y:S02]  /*10f90*/  ELECT P0, UR62, PT ;  /* 0x00000000003e782f */ /* 0x000fe40003800000 */
[----:B------:R-:W-:Y:S01]  /*10fa0*/  MOV R2, UR62 ;  /* 0x0000003e00027c02 */ /* 0x000fe20008000f00 */
[----:B------:R-:W-:Y:S10]  /*10fb0*/  ENDCOLLECTIVE ;  /* 0x000000000000791b */ /* 0x000ff40003800000 */
.L_x_343:
[----:B------:R-:W-:Y:S05]  /*10fc0*/  BSYNC B0 ;  /* 0x0000000000007941 */ /* 0x000fea0003800000 */
.L_x_342:
[----:B------:R-:W-:Y:S05]  /*10fd0*/  BRA `(.L_x_344) ;  /* 0xfffffff000c47947 */ /* 0x000fea000383ffff */
.L_x_320:
[----:B0-----:R0:W1:Y:S02]  /*10fe0*/  SYNCS.PHASECHK.TRANS64.TRYWAIT P0, [R7+URZ], R2 ;  /* 0x00000002070075a7 */ /* 0x001064000800017f */
[----:B-1----:R-:W-:Y:S05]  /*10ff0*/  @!P0 NANOSLEEP.SYNCS 0x989680 ;  /* 0x009896800000895d */ /* 0x002fea0003900000 */
[----:B------:R-:W1:Y:S02]  /*11000*/  @!P0 SYNCS.PHASECHK.TRANS64 P0, [R7+URZ], R2 ;  /* 0x00000002070085a7 */ /* 0x000e64000800007f */
[----:B-1----:R-:W-:Y:S05]  /*11010*/  @!P0 BRA `(.L_x_320) ;  /* 0xfffffffc00f08947 */ /* 0x002fea000383ffff */
[----:B------:R-:W-:Y:S05]  /*11020*/  BRA `(.L_x_345) ;  /* 0xfffffff400087947 */ /* 0x000fea000383ffff */
.L_x_321:
[----:B0-----:R0:W1:Y:S02]  /*11030*/  SYNCS.PHASECHK.TRANS64.TRYWAIT P0, [R9+URZ], R4 ;  /* 0x00000004090075a7 */ /* 0x001064000800017f */
[----:B-1----:R-:W-:Y:S05]  /*11040*/  @!P0 NANOSLEEP.SYNCS 0x989680 ;  /* 0x009896800000895d */ /* 0x002fea0003900000 */
[----:B------:R-:W1:Y:S02]  /*11050*/  @!P0 SYNCS.PHASECHK.TRANS64 P0, [R9+URZ], R4 ;  /* 0x00000004090085a7 */ /* 0x000e64000800007f */
[----:B-1----:R-:W-:Y:S05]  /*11060*/  @!P0 BRA `(.L_x_321) ;  /* 0xfffffffc00f08947 */ /* 0x002fea000383ffff */
[----:B------:R-:W-:Y:S05]  /*11070*/  BRA `(.L_x_346) ;  /* 0xfffffff400187947 */ /* 0x000fea000383ffff */
.L_x_322:
[----:B0-----:R0:W1:Y:S02]  /*11080*/  SYNCS.PHASECHK.TRANS64.TRYWAIT P0, [R6+URZ], R5 ;  /* 0x00000005060075a7 */ /* 0x001064000800017f */
[----:B-1----:R-:W-:Y:S05]  /*11090*/  @!P0 NANOSLEEP.SYNCS 0x989680 ;  /* 0x009896800000895d */ /* 0x002fea0003900000 */
[----:B------:R-:W1:Y:S02]  /*110a0*/  @!P0 SYNCS.PHASECHK.TRANS64 P0, [R6+URZ], R5 ;  /* 0x00000005060085a7 */ /* 0x000e64000800007f */
[----:B-1----:R-:W-:Y:S05]  /*110b0*/  @!P0 BRA `(.L_x_322) ;  /* 0xfffffffc00f08947 */ /* 0x002fea000383ffff */
[----:B------:R-:W-:Y:S05]  /*110c0*/  BRA `(.L_x_347) ;  /* 0xfffffff400287947 */ /* 0x000fea000383ffff */
.L_x_323:
[----:B0-----:R0:W1:Y:S02]  /*110d0*/  SYNCS.PHASECHK.TRANS64.TRYWAIT P0, [R9+URZ], R4 ;  /* 0x00000004090075a7 */ /* 0x001064000800017f */
[----:B-1----:R-:W-:Y:S05]  /*110e0*/  @!P0 NANOSLEEP.SYNCS 0x989680 ;  /* 0x009896800000895d */ /* 0x002fea0003900000 */
[----:B------:R-:W1:Y:S02]  /*110f0*/  @!P0 SYNCS.PHASECHK.TRANS64 P0, [R9+URZ], R4 ;  /* 0x00000004090085a7 */ /* 0x000e64000800007f */
[----:B-1----:R-:W-:Y:S05]  /*11100*/  @!P0 BRA `(.L_x_323) ;  /* 0xfffffffc00f08947 */ /* 0x002fea000383ffff */
[----:B------:R-:W-:Y:S05]  /*11110*/  BRA `(.L_x_348) ;  /* 0xfffffff400387947 */ /* 0x000fea000383ffff */
.L_x_324:
[----:B0-----:R0:W1:Y:S02]  /*11120*/  SYNCS.PHASECHK.TRANS64.TRYWAIT P0, [R6+URZ], R5 ;  /* 0x00000005060075a7 */ /* 0x001064000800017f */
[----:B-1----:R-:W-:Y:S05]  /*11130*/  @!P0 NANOSLEEP.SYNCS 0x989680 ;  /* 0x009896800000895d */ /* 0x002fea0003900000 */
[----:B------:R-:W1:Y:S02]  /*11140*/  @!P0 SYNCS.PHASECHK.TRANS64 P0, [R6+URZ], R5 ;  /* 0x00000005060085a7 */ /* 0x000e64000800007f */
[----:B-1----:R-:W-:Y:S05]  /*11150*/  @!P0 BRA `(.L_x_324) ;  /* 0xfffffffc00f08947 */ /* 0x002fea000383ffff */
[----:B------:R-:W-:Y:S05]  /*11160*/  BRA `(.L_x_349) ;  /* 0xfffffff400487947 */ /* 0x000fea000383ffff */
.L_x_325:
[----:B0-----:R0:W1:Y:S02]  /*11170*/  SYNCS.PHASECHK.TRANS64.TRYWAIT P0, [R9+URZ], R4 ;  /* 0x00000004090075a7 */ /* 0x001064000800017f */
[----:B-1----:R-:W-:Y:S05]  /*11180*/  @!P0 NANOSLEEP.SYNCS 0x989680 ;  /* 0x009896800000895d */ /* 0x002fea0003900000 */
[----:B------:R-:W1:Y:S02]  /*11190*/  @!P0 SYNCS.PHASECHK.TRANS64 P0, [R9+URZ], R4 ;  /* 0x00000004090085a7 */ /* 0x000e64000800007f */
[----:B-1----:R-:W-:Y:S05]  /*111a0*/  @!P0 BRA `(.L_x_325) ;  /* 0xfffffffc00f08947 */ /* 0x002fea000383ffff */
[----:B------:R-:W-:Y:S05]  /*111b0*/  BRA `(.L_x_350) ;  /* 0xfffffff400587947 */ /* 0x000fea000383ffff */
.L_x_326:
[----:B0-----:R0:W1:Y:S02]  /*111c0*/  SYNCS.PHASECHK.TRANS64.TRYWAIT P0, [R6+URZ], R5 ;  /* 0x00000005060075a7 */ /* 0x001064000800017f */
[----:B-1----:R-:W-:Y:S05]  /*111d0*/  @!P0 NANOSLEEP.SYNCS 0x989680 ;  /* 0x009896800000895d */ /* 0x002fea0003900000 */
[----:B------:R-:W1:Y:S02]  /*111e0*/  @!P0 SYNCS.PHASECHK.TRANS64 P0, [R6+URZ], R5 ;  /* 0x00000005060085a7 */ /* 0x000e64000800007f */
[----:B-1----:R-:W-:Y:S05]  /*111f0*/  @!P0 BRA `(.L_x_326) ;  /* 0xfffffffc00f08947 */ /* 0x002fea000383ffff */
[----:B------:R-:W-:Y:S05]  /*11200*/  BRA `(.L_x_351) ;  /* 0xfffffff400687947 */ /* 0x000fea000383ffff */
.L_x_327:
[----:B0-----:R0:W1:Y:S02]  /*11210*/  SYNCS.PHASECHK.TRANS64.TRYWAIT P0, [R9+URZ], R4 ;  /* 0x00000004090075a7 */ /* 0x001064000800017f */
[----:B-1----:R-:W-:Y:S05]  /*11220*/  @!P0 NANOSLEEP.SYNCS 0x989680 ;  /* 0x009896800000895d */ /* 0x002fea0003900000 */
[----:B------:R-:W1:Y:S02]  /*11230*/  @!P0 SYNCS.PHASECHK.TRANS64 P0, [R9+URZ], R4 ;  /* 0x00000004090085a7 */ /* 0x000e64000800007f */
[----:B-1----:R-:W-:Y:S05]  /*11240*/  @!P0 BRA `(.L_x_327) ;  /* 0xfffffffc00f08947 */ /* 0x002fea000383ffff */
[----:B------:R-:W-:Y:S05]  /*11250*/  BRA `(.L_x_352) ;  /* 0xfffffff400787947 */ /* 0x000fea000383ffff */
.L_x_328:
[----:B0-----:R0:W1:Y:S02]  /*11260*/  SYNCS.PHASECHK.TRANS64.TRYWAIT P0, [R6+URZ], R5 ;  /* 0x00000005060075a7 */ /* 0x001064000800017f */
[----:B-1----:R-:W-:Y:S05]  /*11270*/  @!P0 NANOSLEEP.SYNCS 0x989680 ;  /* 0x009896800000895d */ /* 0x002fea0003900000 */
[----:B------:R-:W1:Y:S02]  /*11280*/  @!P0 SYNCS.PHASECHK.TRANS64 P0, [R6+URZ], R5 ;  /* 0x00000005060085a7 */ /* 0x000e64000800007f */
[----:B-1----:R-:W-:Y:S05]  /*11290*/  @!P0 BRA `(.L_x_328) ;  /* 0xfffffffc00f08947 */ /* 0x002fea000383ffff */
[----:B------:R-:W-:Y:S05]  /*112a0*/  BRA `(.L_x_353) ;  /* 0xfffffff400887947 */ /* 0x000fea000383ffff */
.L_x_329:
[----:B0-----:R0:W1:Y:S02]  /*112b0*/  SYNCS.PHASECHK.TRANS64.TRYWAIT P0, [R9+URZ], R4 ;  /* 0x00000004090075a7 */ /* 0x001064000800017f */
[----:B-1----:R-:W-:Y:S05]  /*112c0*/  @!P0 NANOSLEEP.SYNCS 0x989680 ;  /* 0x009896800000895d */ /* 0x002fea0003900000 */
[----:B------:R-:W1:Y:S02]  /*112d0*/  @!P0 SYNCS.PHASECHK.TRANS64 P0, [R9+URZ], R4 ;  /* 0x00000004090085a7 */ /* 0x000e64000800007f */
[----:B-1----:R-:W-:Y:S05]  /*112e0*/  @!P0 BRA `(.L_x_329) ;  /* 0xfffffffc00f08947 */ /* 0x002fea000383ffff */
[----:B------:R-:W-:Y:S05]  /*112f0*/  BRA `(.L_x_354) ;  /* 0xfffffff400987947 */ /* 0x000fea000383ffff */
.L_x_330:
[----:B0-----:R0:W1:Y:S02]  /*11300*/  SYNCS.PHASECHK.TRANS64.TRYWAIT P0, [R6+URZ], R5 ;  /* 0x00000005060075a7 */ /* 0x001064000800017f */
[----:B-1----:R-:W-:Y:S05]  /*11310*/  @!P0 NANOSLEEP.SYNCS 0x989680 ;  /* 0x009896800000895d */ /* 0x002fea0003900000 */
[----:B------:R-:W1:Y:S02]  /*11320*/  @!P0 SYNCS.PHASECHK.TRANS64 P0, [R6+URZ], R5 ;  /* 0x00000005060085a7 */ /* 0x000e64000800007f */
[----:B-1----:R-:W-:Y:S05]  /*11330*/  @!P0 BRA `(.L_x_330) ;  /* 0xfffffffc00f08947 */ /* 0x002fea000383ffff */
[----:B------:R-:W-:Y:S05]  /*11340*/  BRA `(.L_x_355) ;  /* 0xfffffff400a87947 */ /* 0x000fea000383ffff */
.L_x_331:
[----:B0-----:R0:W1:Y:S02]  /*11350*/  SYNCS.PHASECHK.TRANS64.TRYWAIT P0, [R9+URZ], R4 ;  /* 0x00000004090075a7 */ /* 0x001064000800017f */
[----:B-1----:R-:W-:Y:S05]  /*11360*/  @!P0 NANOSLEEP.SYNCS 0x989680 ;  /* 0x009896800000895d */ /* 0x002fea0003900000 */
[----:B------:R-:W1:Y:S02]  /*11370*/  @!P0 SYNCS.PHASECHK.TRANS64 P0, [R9+URZ], R4 ;  /* 0x00000004090085a7 */ /* 0x000e64000800007f */
[----:B-1----:R-:W-:Y:S05]  /*11380*/  @!P0 BRA `(.L_x_331) ;  /* 0xfffffffc00f08947 */ /* 0x002fea000383ffff */
[----:B------:R-:W-:Y:S05]  /*11390*/  BRA `(.L_x_356) ;  /* 0xfffffff400b87947 */ /* 0x000fea000383ffff */
.L_x_332:
[----:B0-----:R0:W1:Y:S02]  /*113a0*/  SYNCS.PHASECHK.TRANS64.TRYWAIT P0, [R6+URZ], R5 ;  /* 0x00000005060075a7 */ /* 0x001064000800017f */
[----:B-1----:R-:W-:Y:S05]  /*113b0*/  @!P0 NANOSLEEP.SYNCS 0x989680 ;  /* 0x009896800000895d */ /* 0x002fea0003900000 */
[----:B------:R-:W1:Y:S02]  /*113c0*/  @!P0 SYNCS.PHASECHK.TRANS64 P0, [R6+URZ], R5 ;  /* 0x00000005060085a7 */ /* 0x000e64000800007f */
[----:B-1----:R-:W-:Y:S05]  /*113d0*/  @!P0 BRA `(.L_x_332) ;  /* 0xfffffffc00f08947 */ /* 0x002fea000383ffff */
[----:B------:R-:W-:Y:S05]  /*113e0*/  BRA `(.L_x_357) ;  /* 0xfffffff400c87947 */ /* 0x000fea000383ffff */
.L_x_333:
[----:B0-----:R0:W1:Y:S02]  /*113f0*/  SYNCS.PHASECHK.TRANS64.TRYWAIT P0, [R9+URZ], R4 ;  /* 0x00000004090075a7 */ /* 0x001064000800017f */
[----:B-1----:R-:W-:Y:S05]  /*11400*/  @!P0 NANOSLEEP.SYNCS 0x989680 ;  /* 0x009896800000895d */ /* 0x002fea0003900000 */
[----:B------:R-:W1:Y:S02]  /*11410*/  @!P0 SYNCS.PHASECHK.TRANS64 P0, [R9+URZ], R4 ;  /* 0x00000004090085a7 */ /* 0x000e64000800007f */
[----:B-1----:R-:W-:Y:S05]  /*11420*/  @!P0 BRA `(.L_x_333) ;  /* 0xfffffffc00f08947 */ /* 0x002fea000383ffff */
[----:B------:R-:W-:Y:S05]  /*11430*/  BRA `(.L_x_358) ;  /* 0xfffffff400d87947 */ /* 0x000fea000383ffff */
.L_x_334:
[----:B0-----:R0:W1:Y:S02]  /*11440*/  SYNCS.PHASECHK.TRANS64.TRYWAIT P0, [R6+URZ], R5 ;  /* 0x00000005060075a7 */ /* 0x001064000800017f */
[----:B-1----:R-:W-:Y:S05]  /*11450*/  @!P0 NANOSLEEP.SYNCS 0x989680 ;  /* 0x009896800000895d */ /* 0x002fea0003900000 */
[----:B------:R-:W1:Y:S02]  /*11460*/  @!P0 SYNCS.PHASECHK.TRANS64 P0, [R6+URZ], R5 ;  /* 0x00000005060085a7 */ /* 0x000e64000800007f */
[----:B-1----:R-:W-:Y:S05]  /*11470*/  @!P0 BRA `(.L_x_334) ;  /* 0xfffffffc00f08947 */ /* 0x002fea000383ffff */
[----:B------:R-:W-:Y:S05]  /*11480*/  BRA `(.L_x_359) ;  /* 0xfffffff400e87947 */ /* 0x000fea000383ffff */
.L_x_335:
[----:B0-----:R0:W1:Y:S02]  /*11490*/  SYNCS.PHASECHK.TRANS64.TRYWAIT P0, [R9+URZ], R4 ;  /* 0x00000004090075a7 */ /* 0x001064000800017f */
[----:B-1----:R-:W-:Y:S05]  /*114a0*/  @!P0 NANOSLEEP.SYNCS 0x989680 ;  /* 0x009896800000895d */ /* 0x002fea0003900000 */
[----:B------:R-:W1:Y:S02]  /*114b0*/  @!P0 SYNCS.PHASECHK.TRANS64 P0, [R9+URZ], R4 ;  /* 0x00000004090085a7 */ /* 0x000e64000800007f */
[----:B-1----:R-:W-:Y:S05]  /*114c0*/  @!P0 BRA `(.L_x_335) ;  /* 0xfffffffc00f08947 */ /* 0x002fea000383ffff */
[----:B------:R-:W-:Y:S05]  /*114d0*/  BRA `(.L_x_360) ;  /* 0xfffffff400f87947 */ /* 0x000fea000383ffff */
.L_x_336:
[----:B-1----:R1:W2:Y:S02]  /*114e0*/  SYNCS.PHASECHK.TRANS64.TRYWAIT P0, [R6+URZ], R5 ;  /* 0x00000005060075a7 */ /* 0x0022a4000800017f */
[----:B--2---:R-:W-:Y:S05]  /*114f0*/  @!P0 NANOSLEEP.SYNCS 0x989680 ;  /* 0x009896800000895d */ /* 0x004fea0003900000 */
[----:B------:R-:W2:Y:S02]  /*11500*/  @!P0 SYNCS.PHASECHK.TRANS64 P0, [R6+URZ], R5 ;  /* 0x00000005060085a7 */ /* 0x000ea4000800007f */
[----:B--2---:R-:W-:Y:S05]  /*11510*/  @!P0 BRA `(.L_x_336) ;  /* 0xfffffffc00f08947 */ /* 0x004fea000383ffff */
[----:B------:R-:W-:Y:S05]  /*11520*/  BRA `(.L_x_361) ;  /* 0xfffffff800007947 */ /* 0x000fea000383ffff */
.L_x_362:
[----:B------:R-:W-:-:S00]  /*11530*/  BRA `(.L_x_362) ;  /* 0xfffffffc00fc7947 */ /* 0x000fc0000383ffff */
[----:B------:R-:W-:-:S00]  /*11540*/  NOP ;  /* 0x0000000000007918 */ /* 0x000fc00000000000 */
        /* <DEDUP_REMOVED lines=11> */
.L_x_363:


//--------------------- .nv.shared._ZN7cutlass13device_kernelINS_4gemm6kernel13GemmUniversalIN4cute5tupleIJiiiiEEENS1_10collective13CollectiveMmaINS1_37MainloopSm90TmaGmmaWarpSpecializedFP8ILi18ENS5_IJNS4_1CILi8EEENSA_ILi1EEESC_EEENS1_35KernelTmaWarpSpecializedCooperativeEEENS5_IJNSA_ILi256EEENSA_ILi128EEENSA_ILi32EEEEEENS_12float_e4m3_tENS5_IJlSC_lEEESK_SL_NS4_8TiledMMAINS4_8MMA_AtomIJNS4_4SM904GMMA31MMA_64x128x32_F32E4M3E4M3_SS_TNILNSP_7ScaleInE1ELSR_1EEEEEENS4_6LayoutINS5_IJNSA_ILi2EEESC_SC_EEENS5_IJSC_NSA_ILi0EEESX_EEEEENS5_IJNS4_10UnderscoreES10_S10_EEEEENS4_13SM90_TMA_LOADENS4_14ComposedLayoutINS4_7SwizzleILi1ELi4ELi3EEENS4_18smem_ptr_flag_bitsILi8EEENSU_INS5_IJSB_SI_EEENS5_IJSI_SC_EEEEEEEvNS4_8identityENS4_23SM90_TMA_LOAD_MULTICASTES1C_vS1D_EENS_8epilogue10collective6detail29Sm90TmaWarpSpecializedAdapterINS1H_15DefaultEpilogueISK_SL_SL_NS1G_6thread17LinearCombinationISK_Li1EffLNS1L_9ScaleType4KindE0ELNS_15FloatRoundStyleE2ESK_EENS1_15EpilogueDefaultEEEEEvvEEEEvNT_6ParamsE --------------------------
	.section	.nv.shared._ZN7cutlass13device_kernelINS_4gemm6kernel13GemmUniversalIN4cute5tupleIJiiiiEEENS1_10collective13CollectiveMmaINS1_37MainloopSm90TmaGmmaWarpSpecializedFP8ILi18ENS5_IJNS4_1CILi8EEENSA_ILi1EEESC_EEENS1_35KernelTmaWarpSpecializedCooperativeEEENS5_IJNSA_ILi256EEENSA_ILi128EEENSA_ILi32EEEEEENS_12float_e4m3_tENS5_IJlSC_lEEESK_SL_NS4_8TiledMMAINS4_8MMA_AtomIJNS4_4SM904GMMA31MMA_64x128x32_F32E4M3E4M3_SS_TNILNSP_7ScaleInE1ELSR_1EEEEEENS4_6LayoutINS5_IJNSA_ILi2EEESC_SC_EEENS5_IJSC_NSA_ILi0EEESX_EEEEENS5_IJNS4_10UnderscoreES10_S10_EEEEENS4_13SM90_TMA_LOADENS4_14ComposedLayoutINS4_7SwizzleILi1ELi4ELi3EEENS4_18smem_ptr_flag_bitsILi8EEENSU_INS5_IJSB_SI_EEENS5_IJSI_SC_EEEEEEEvNS4_8identityENS4_23SM90_TMA_LOAD_MULTICASTES1C_vS1D_EENS_8epilogue10collective6detail29Sm90TmaWarpSpecializedAdapterINS1H_15DefaultEpilogueISK_SL_SL_NS1G_6thread17LinearCombinationISK_Li1EffLNS1L_9ScaleType4KindE0ELNS_15FloatRoundStyleE2ESK_EENS1_15EpilogueDefaultEEEEEvvEEEEvNT_6ParamsE,"aw",@nobits
	.sectionflags	@""
	.align	16
	.zero		1024


//--------------------- .nv.shared.reserved.0     --------------------------
	.section	.nv.shared.reserved.0,"aw",@nobits
	.weak		__nv_reservedSMEM_offset_0_alias
	.size		__nv_reservedSMEM_offset_0_alias, 0, 0
	.other		__nv_reservedSMEM_offset_0_alias,@"STO_CUDA_RESERVED_SHARED STV_DEFAULT"
__nv_reservedSMEM_offset_0_alias:
	.zero		0


//--------------------- .nv.global                --------------------------
	.section	.nv.global,"aw",@nobits
.nv.global:
	.type		_ZN40_INTERNAL_a89324ff_4_k_cu_9f06baa8_284494cute1_E,@object
	.size		_ZN40_INTERNAL_a89324ff_4_k_cu_9f06baa8_284494cute1_E,(_ZN40_INTERNAL_a89324ff_4_k_cu_9f06baa8_284494cuda3std3__45__cpo6cbeginE - _ZN40_INTERNAL_a89324ff_4_k_cu_9f06baa8_284494cute1_E)
_ZN40_INTERNAL_a89324ff_4_k_cu_9f06baa8_284494cute1_E:
	.zero		1
	.type		_ZN40_INTERNAL_a89324ff_4_k_cu_9f06baa8_284494cuda3std3__45__cpo6cbeginE,@object
	.size		_ZN40_INTERNAL_a89324ff_4_k_cu_9f06baa8_284494cuda3std3__45__cpo6cbeginE,(_ZN40_INTERNAL_a89324ff_4_k_cu_9f06baa8_284494cuda3std3__48in_placeE - _ZN40_INTERNAL_a89324ff_4_k_cu_9f06baa8_284494cuda3std3__45__cpo6cbeginE)
_ZN40_INTERNAL_a89324ff_4_k_cu_9f06baa8_284494cuda3std3__45__cpo6cbeginE:
	.zero		1
	.type		_ZN40_INTERNAL_a89324ff_4_k_cu_9f06baa8_284494cuda3std3__48in_placeE,@object
	.size		_ZN40_INTERNAL_a89324ff_4_k_cu_9f06baa8_284494cuda3std3__48in_placeE,(_ZN40_INTERNAL_a89324ff_4_k_cu_9f06baa8_284494cuda3std6ranges3__45__cpo9iter_moveE - _ZN40_INTERNAL_a89324ff_4_k_cu_9f06baa8_284494cuda3std3__48in_placeE)
_ZN40_INTERNAL_a89324ff_4_k_cu_9f06baa8_284494cuda3std3__48in_placeE:
	.zero		1
	.type		_ZN40_INTERNAL_a89324ff_4_k_cu_9f06baa8_284494cuda3std6ranges3__45__cpo9iter_moveE,@object
	.size		_ZN40_INTERNAL_a89324ff_4_k_cu_9f06baa8_284494cuda3std6ranges3__45__cpo9iter_moveE,(_ZN40_INTERNAL_a89324ff_4_k_cu_9f06baa8_284494cuda3std3__45__cpo5beginE - _ZN40_INTERNAL_a89324ff_4_k_cu_9f06baa8_284494cuda3std6ranges3__45__cpo9iter_moveE)
_ZN40_INTERNAL_a89324ff_4_k_cu_9f06baa8_284494cuda3std6ranges3__45__cpo9iter_moveE:
	.zero		1
	.type		_ZN40_INTERNAL_a89324ff_4_k_cu_9f06baa8_284494cuda3std3__45__cpo5beginE,@object
	.size		_ZN40_INTERNAL_a89324ff_4_k_cu_9f06baa8_284494cuda3std3__45__cpo5beginE,(_ZN40_INTERNAL_a89324ff_4_k_cu_9f06baa8_284494cuda3std3__442_GLOBAL__N__a89324ff_4_k_cu_9f06baa8_284496ignoreE - _ZN40_INTERNAL_a89324ff_4_k_cu_9f06baa8_284494cuda3std3__45__cpo5beginE)
_ZN40_INTERNAL_a89324ff_4_k_cu_9f06baa8_284494cuda3std3__45__cpo5beginE:
	.zero		1
	.type		_ZN40_INTERNAL_a89324ff_4_k_cu_9f06baa8_284494cuda3std3__442_GLOBAL__N__a89324ff_4_k_cu_9f06baa8_284496ignoreE,@object
	.size		_ZN40_INTERNAL_a89324ff_4_k_cu_9f06baa8_284494cuda3std3__442_GLOBAL__N__a89324ff_4_k_cu_9f06baa8_284496ignoreE,(_ZN40_INTERNAL_a89324ff_4_k_cu_9f06baa8_284494cute7productE - _ZN40_INTERNAL_a89324ff_4_k_cu_9f06baa8_284494cuda3std3__442_GLOBAL__N__a89324ff_4_k_cu_9f06baa8_284496ignoreE)
_ZN40_INTERNAL_a89324ff_4_k_cu_9f06baa8_284494cuda3std3__442_GLOBAL__N__a89324ff_4_k_cu_9f06baa8_284496ignoreE:
	.zero		1
	.type		_ZN40_INTERNAL_a89324ff_4_k_cu_9f06baa8_284494cute7productE,@object
	.size		_ZN40_INTERNAL_a89324ff_4_k_cu_9f06baa8_284494cute7productE,(_ZN40_INTERNAL_a89324ff_4_k_cu_9f06baa8_284494cuda3std3__45__cpo3endE - _ZN40_INTERNAL_a89324ff_4_k_cu_9f06baa8_284494cute7productE)
_ZN40_INTERNAL_a89324ff_4_k_cu_9f06baa8_284494cute7productE:
	.zero		1
	.type		_ZN40_INTERNAL_a89324ff_4_k_cu_9f06baa8_284494cuda3std3__45__cpo3endE,@object
	.size		_ZN40_INTERNAL_a89324ff_4_k_cu_9f06baa8_284494cuda3std3__45__cpo3endE,(_ZN40_INTERNAL_a89324ff_4_k_cu_9f06baa8_284494cuda3std3__419piecewise_constructE - _ZN40_INTERNAL_a89324ff_4_k_cu_9f06baa8_284494cuda3std3__45__cpo3endE)
_ZN40_INTERNAL_a89324ff_4_k_cu_9f06baa8_284494cuda3std3__45__cpo3endE:
	.zero		1
	.type		_ZN40_INTERNAL_a89324ff_4_k_cu_9f06baa8_284494cuda3std3__419piecewise_constructE,@object
	.size		_ZN40_INTERNAL_a89324ff_4_k_cu_9f06baa8_284494cuda3std3__419piecewise_constructE,(_ZN40_INTERNAL_a89324ff_4_k_cu_9f06baa8_284494cuda3std3__45__cpo4cendE - _ZN40_INTERNAL_a89324ff_4_k_cu_9f06baa8_284494cuda3std3__419piecewise_constructE)
_ZN40_INTERNAL_a89324ff_4_k_cu_9f06baa8_284494cuda3std3__419piecewise_constructE:
	.zero		1
	.type		_ZN40_INTERNAL_a89324ff_4_k_cu_9f06baa8_284494cuda3std3__45__cpo4cendE,@object
	.size		_ZN40_INTERNAL_a89324ff_4_k_cu_9f06baa8_284494cuda3std3__45__cpo4cendE,(_ZN40_INTERNAL_a89324ff_4_k_cu_9f06baa8_284494cuda3std6ranges3__45__cpo4swapE - _ZN40_INTERNAL_a89324ff_4_k_cu_9f06baa8_284494cuda3std3__45__cpo4cendE)
_ZN40_INTERNAL_a89324ff_4_k_cu_9f06baa8_284494cuda3std3__45__cpo4cendE:
	.zero		1
	.type		_ZN40_INTERNAL_a89324ff_4_k_cu_9f06baa8_284494cuda3std6ranges3__45__cpo4swapE,@object
	.size		_ZN40_INTERNAL_a89324ff_4_k_cu_9f06baa8_284494cuda3std6ranges3__45__cpo4swapE,(.L_7 - _ZN40_INTERNAL_a89324ff_4_k_cu_9f06baa8_284494cuda3std6ranges3__45__cpo4swapE)
_ZN40_INTERNAL_a89324ff_4_k_cu_9f06baa8_284494cuda3std6ranges3__45__cpo4swapE:
	.zero		1
.L_7:


//--------------------- .nv.constant0._ZN7cutlass13device_kernelINS_4gemm6kernel13GemmUniversalIN4cute5tupleIJiiiiEEENS1_10collective13CollectiveMmaINS1_37MainloopSm90TmaGmmaWarpSpecializedFP8ILi18ENS5_IJNS4_1CILi8EEENSA_ILi1EEESC_EEENS1_35KernelTmaWarpSpecializedCooperativeEEENS5_IJNSA_ILi256EEENSA_ILi128EEENSA_ILi32EEEEEENS_12float_e4m3_tENS5_IJlSC_lEEESK_SL_NS4_8TiledMMAINS4_8MMA_AtomIJNS4_4SM904GMMA31MMA_64x128x32_F32E4M3E4M3_SS_TNILNSP_7ScaleInE1ELSR_1EEEEEENS4_6LayoutINS5_IJNSA_ILi2EEESC_SC_EEENS5_IJSC_NSA_ILi0EEESX_EEEEENS5_IJNS4_10UnderscoreES10_S10_EEEEENS4_13SM90_TMA_LOADENS4_14ComposedLayoutINS4_7SwizzleILi1ELi4ELi3EEENS4_18smem_ptr_flag_bitsILi8EEENSU_INS5_IJSB_SI_EEENS5_IJSI_SC_EEEEEEEvNS4_8identityENS4_23SM90_TMA_LOAD_MULTICASTES1C_vS1D_EENS_8epilogue10collective6detail29Sm90TmaWarpSpecializedAdapterINS1H_15DefaultEpilogueISK_SL_SL_NS1G_6thread17LinearCombinationISK_Li1EffLNS1L_9ScaleType4KindE0ELNS_15FloatRoundStyleE2ESK_EENS1_15EpilogueDefaultEEEEEvvEEEEvNT_6ParamsE --------------------------
	.section	.nv.constant0._ZN7cutlass13device_kernelINS_4gemm6kernel13GemmUniversalIN4cute5tupleIJiiiiEEENS1_10collective13CollectiveMmaINS1_37MainloopSm90TmaGmmaWarpSpecializedFP8ILi18ENS5_IJNS4_1CILi8EEENSA_ILi1EEESC_EEENS1_35KernelTmaWarpSpecializedCooperativeEEENS5_IJNSA_ILi256EEENSA_ILi128EEENSA_ILi32EEEEEENS_12float_e4m3_tENS5_IJlSC_lEEESK_SL_NS4_8TiledMMAINS4_8MMA_AtomIJNS4_4SM904GMMA31MMA_64x128x32_F32E4M3E4M3_SS_TNILNSP_7ScaleInE1ELSR_1EEEEEENS4_6LayoutINS5_IJNSA_ILi2EEESC_SC_EEENS5_IJSC_NSA_ILi0EEESX_EEEEENS5_IJNS4_10UnderscoreES10_S10_EEEEENS4_13SM90_TMA_LOADENS4_14ComposedLayoutINS4_7SwizzleILi1ELi4ELi3EEENS4_18smem_ptr_flag_bitsILi8EEENSU_INS5_IJSB_SI_EEENS5_IJSI_SC_EEEEEEEvNS4_8identityENS4_23SM90_TMA_LOAD_MULTICASTES1C_vS1D_EENS_8epilogue10collective6detail29Sm90TmaWarpSpecializedAdapterINS1H_15DefaultEpilogueISK_SL_SL_NS1G_6thread17LinearCombinationISK_Li1EffLNS1L_9ScaleType4KindE0ELNS_15FloatRoundStyleE2ESK_EENS1_15EpilogueDefaultEEEEEvvEEEEvNT_6ParamsE,"a",@progbits
	.sectionflags	@""
	.align	4
.nv.constant0._ZN7cutlass13device_kernelINS_4gemm6kernel13GemmUniversalIN4cute5tupleIJiiiiEEENS1_10collective13CollectiveMmaINS1_37MainloopSm90TmaGmmaWarpSpecializedFP8ILi18ENS5_IJNS4_1CILi8EEENSA_ILi1EEESC_EEENS1_35KernelTmaWarpSpecializedCooperativeEEENS5_IJNSA_ILi256EEENSA_ILi128EEENSA_ILi32EEEEEENS_12float_e4m3_tENS5_IJlSC_lEEESK_SL_NS4_8TiledMMAINS4_8MMA_AtomIJNS4_4SM904GMMA31MMA_64x128x32_F32E4M3E4M3_SS_TNILNSP_7ScaleInE1ELSR_1EEEEEENS4_6LayoutINS5_IJNSA_ILi2EEESC_SC_EEENS5_IJSC_NSA_ILi0EEESX_EEEEENS5_IJNS4_10UnderscoreES10_S10_EEEEENS4_13SM90_TMA_LOADENS4_14ComposedLayoutINS4_7SwizzleILi1ELi4ELi3EEENS4_18smem_ptr_flag_bitsILi8EEENSU_INS5_IJSB_SI_EEENS5_IJSI_SC_EEEEEEEvNS4_8identityENS4_23SM90_TMA_LOAD_MULTICASTES1C_vS1D_EENS_8epilogue10collective6detail29Sm90TmaWarpSpecializedAdapterINS1H_15DefaultEpilogueISK_SL_SL_NS1G_6thread17LinearCombinationISK_Li1EffLNS1L_9ScaleType4KindE0ELNS_15FloatRoundStyleE2ESK_EENS1_15EpilogueDefaultEEEEEvvEEEEvNT_6ParamsE:
	.zero		1664


//--------------------- SYMBOLS --------------------------

	.type		.nv.reservedSmem.offset0,@object
	.size		.nv.reservedSmem.offset0,0x4
